// auto-generated by cutlass_sweep.gemm — config: {"arch": "sm_90", "cluster_m": 2, "cluster_n": 2, "dtype": "bf16", "stages": 4, "tile_k": 64, "tile_m": 256, "tile_n": 256}
#include "cutlass/cutlass.h"
#include "cutlass/gemm/collective/collective_builder.hpp"
#include "cutlass/gemm/device/gemm_universal_adapter.h"
#include "cutlass/gemm/kernel/gemm_universal.hpp"
#include "cutlass/epilogue/collective/collective_builder.hpp"

using ElemA = cutlass::bfloat16_t;
using ElemB = cutlass::bfloat16_t;
using ElemCD = cutlass::bfloat16_t;
using Acc  = float;
using TileShape    = cute::Shape<cute::_256, cute::_256, cute::_64>;
using ClusterShape = cute::Shape<cute::_2, cute::_2, cute::_1>;

using CollectiveEpilogue = typename cutlass::epilogue::collective::CollectiveBuilder<
    cutlass::arch::Sm90, cutlass::arch::OpClassTensorOp,
    TileShape, ClusterShape,
    cutlass::epilogue::collective::EpilogueTileAuto,
    Acc, Acc,
    ElemCD, cutlass::layout::RowMajor, 128 / cutlass::sizeof_bits<ElemCD>::value,
    ElemCD, cutlass::layout::RowMajor, 128 / cutlass::sizeof_bits<ElemCD>::value,
    cutlass::epilogue::collective::EpilogueScheduleAuto
  >::CollectiveOp;

using CollectiveMainloop = typename cutlass::gemm::collective::CollectiveBuilder<
    cutlass::arch::Sm90, cutlass::arch::OpClassTensorOp,
    ElemA, cutlass::layout::RowMajor, 128 / cutlass::sizeof_bits<ElemA>::value,
    ElemB, cutlass::layout::ColumnMajor, 128 / cutlass::sizeof_bits<ElemB>::value,
    Acc,
    TileShape, ClusterShape,
    cutlass::gemm::collective::StageCount<4>,
    cutlass::gemm::collective::KernelScheduleAuto
  >::CollectiveOp;

using GemmKernel = cutlass::gemm::kernel::GemmUniversal<
    cute::Shape<int,int,int,int>,
    CollectiveMainloop,
    CollectiveEpilogue
>;
using Gemm = cutlass::gemm::device::GemmUniversalAdapter<GemmKernel>;

// Force the device kernel symbol into the cubin without needing a host main.
auto* _anchor = &cutlass::device_kernel<GemmKernel>;


// ===== COMPILED SASS (sm_90a) =====

	.target	sm_90a

	.elftype	@"ET_EXEC"


//--------------------- .note.nv.tkinfo           --------------------------
	.section	.note.nv.tkinfo,"",@"SHT_NOTE"
	.sectionflags	@"SHF_NOTE_NV_TKINFO"
	.tkinfo
        /*0018*/ 	.word	0x00000002
        /*0030*/ 	.string	""
        /*0030*/ 	.string	"ptxas"
        /*0030*/ 	.string	"Cuda compilation tools, release 13.0, V13.0.88"
        /*0030*/ 	.string	"Build cuda_13.0.r13.0/compiler.36424714_0"
        /*0030*/ 	.string	"-arch sm_90a -m 64 "



//--------------------- .note.nv.cuinfo           --------------------------
	.section	.note.nv.cuinfo,"",@"SHT_NOTE"
	.sectionflags	@"SHF_NOTE_NV_CUINFO"
        /*0018*/ 	.short	0x0002
        /*001a*/ 	.short	0x005a
        /*001c*/ 	.short	0x0082
	.zero		2


//--------------------- .nv.info                  --------------------------
	.section	.nv.info,"",@"SHT_CUDA_INFO"
	.align	4


	//----- nvinfo : EIATTR_REGCOUNT
	.align		4
        /*0000*/ 	.byte	0x04, 0x2f
        /*0002*/ 	.short	(.L_15 - .L_14)
	.align		4
.L_14:
        /*0004*/ 	.word	index@(_ZN7cutlass13device_kernelINS_4gemm6kernel13GemmUniversalIN4cute5tupleIJiiiiEEENS1_10collective13CollectiveMmaINS1_34MainloopSm90TmaGmmaWarpSpecializedILi4ENS5_IJNS4_1CILi2EEESB_NSA_ILi1EEEEEENS1_35KernelTmaWarpSpecializedCooperativeEEENS5_IJNSA_ILi256EEESG_NSA_ILi64EEEEEENS_10bfloat16_tENS5_IJlSC_lEEESJ_SK_NS4_8TiledMMAINS4_8MMA_AtomIJNS4_4SM904GMMA28MMA_64x256x16_F32BF16BF16_SSILNSO_5MajorE0ELSQ_0ELNSO_7ScaleInE1ELSR_1EEEEEENS4_6LayoutINS5_IJSB_SC_SC_EEENS5_IJSC_NSA_ILi0EEESW_EEEEENS5_IJNS4_10UnderscoreESZ_SZ_EEEEENS4_23SM90_TMA_LOAD_MULTICASTENS4_14ComposedLayoutINS4_7SwizzleILi3ELi4ELi3EEENS4_18smem_ptr_flag_bitsILi16EEENSU_INS5_IJNSA_ILi8EEESH_EEENS5_IJSH_SC_EEEEEEEvNS4_8identityES12_S1C_vS1D_EENS_8epilogue10collective6detail29Sm90TmaWarpSpecializedAdapterINS1G_15DefaultEpilogueISJ_SK_SK_NS1F_6thread17LinearCombinationISJ_Li1EffLNS1K_9ScaleType4KindE0ELNS_15FloatRoundStyleE2ESJ_EENS1_15EpilogueDefaultEEEEEvvEEEEvNT_6ParamsE)
        /*0008*/ 	.word	0x000000a8


	//----- nvinfo : EIATTR_FRAME_SIZE
	.align		4
.L_15:
        /*000c*/ 	.byte	0x04, 0x11
        /*000e*/ 	.short	(.L_17 - .L_16)
	.align		4
.L_16:
        /*0010*/ 	.word	index@(_ZN7cutlass13device_kernelINS_4gemm6kernel13GemmUniversalIN4cute5tupleIJiiiiEEENS1_10collective13CollectiveMmaINS1_34MainloopSm90TmaGmmaWarpSpecializedILi4ENS5_IJNS4_1CILi2EEESB_NSA_ILi1EEEEEENS1_35KernelTmaWarpSpecializedCooperativeEEENS5_IJNSA_ILi256EEESG_NSA_ILi64EEEEEENS_10bfloat16_tENS5_IJlSC_lEEESJ_SK_NS4_8TiledMMAINS4_8MMA_AtomIJNS4_4SM904GMMA28MMA_64x256x16_F32BF16BF16_SSILNSO_5MajorE0ELSQ_0ELNSO_7ScaleInE1ELSR_1EEEEEENS4_6LayoutINS5_IJSB_SC_SC_EEENS5_IJSC_NSA_ILi0EEESW_EEEEENS5_IJNS4_10UnderscoreESZ_SZ_EEEEENS4_23SM90_TMA_LOAD_MULTICASTENS4_14ComposedLayoutINS4_7SwizzleILi3ELi4ELi3EEENS4_18smem_ptr_flag_bitsILi16EEENSU_INS5_IJNSA_ILi8EEESH_EEENS5_IJSH_SC_EEEEEEEvNS4_8identityES12_S1C_vS1D_EENS_8epilogue10collective6detail29Sm90TmaWarpSpecializedAdapterINS1G_15DefaultEpilogueISJ_SK_SK_NS1F_6thread17LinearCombinationISJ_Li1EffLNS1K_9ScaleType4KindE0ELNS_15FloatRoundStyleE2ESJ_EENS1_15EpilogueDefaultEEEEEvvEEEEvNT_6ParamsE)
        /*0014*/ 	.word	0x00000788


	//----- nvinfo : EIATTR_MIN_STACK_SIZE
	.align		4
.L_17:
        /*0018*/ 	.byte	0x04, 0x12
        /*001a*/ 	.short	(.L_19 - .L_18)
	.align		4
.L_18:
        /*001c*/ 	.word	index@(_ZN7cutlass13device_kernelINS_4gemm6kernel13GemmUniversalIN4cute5tupleIJiiiiEEENS1_10collective13CollectiveMmaINS1_34MainloopSm90TmaGmmaWarpSpecializedILi4ENS5_IJNS4_1CILi2EEESB_NSA_ILi1EEEEEENS1_35KernelTmaWarpSpecializedCooperativeEEENS5_IJNSA_ILi256EEESG_NSA_ILi64EEEEEENS_10bfloat16_tENS5_IJlSC_lEEESJ_SK_NS4_8TiledMMAINS4_8MMA_AtomIJNS4_4SM904GMMA28MMA_64x256x16_F32BF16BF16_SSILNSO_5MajorE0ELSQ_0ELNSO_7ScaleInE1ELSR_1EEEEEENS4_6LayoutINS5_IJSB_SC_SC_EEENS5_IJSC_NSA_ILi0EEESW_EEEEENS5_IJNS4_10UnderscoreESZ_SZ_EEEEENS4_23SM90_TMA_LOAD_MULTICASTENS4_14ComposedLayoutINS4_7SwizzleILi3ELi4ELi3EEENS4_18smem_ptr_flag_bitsILi16EEENSU_INS5_IJNSA_ILi8EEESH_EEENS5_IJSH_SC_EEEEEEEvNS4_8identityES12_S1C_vS1D_EENS_8epilogue10collective6detail29Sm90TmaWarpSpecializedAdapterINS1G_15DefaultEpilogueISJ_SK_SK_NS1F_6thread17LinearCombinationISJ_Li1EffLNS1K_9ScaleType4KindE0ELNS_15FloatRoundStyleE2ESJ_EENS1_15EpilogueDefaultEEEEEvvEEEEvNT_6ParamsE)
        /*0020*/ 	.word	0x00000788
.L_19:


//--------------------- .nv.compat                --------------------------
	.section	.nv.compat,"",@"SHT_CUDA_COMPAT_INFO"
	.align	4
        /*0000*/ 	.byte	0x02, 0x09, 0x01, 0x00, 0x02, 0x02, 0x04, 0x00, 0x02, 0x05, 0x05, 0x00, 0x03, 0x07, 0x01, 0x01
        /*0010*/ 	.byte	0x02, 0x03, 0x01, 0x00, 0x02, 0x06, 0x01, 0x00, 0x04, 0x0b, 0x08, 0x00, 0x00, 0x00, 0x00, 0x00
        /*0020*/ 	.byte	0x00, 0x00, 0x00, 0x00


//--------------------- .nv.info._ZN7cutlass13device_kernelINS_4gemm6kernel13GemmUniversalIN4cute5tupleIJiiiiEEENS1_10collective13CollectiveMmaINS1_34MainloopSm90TmaGmmaWarpSpecializedILi4ENS5_IJNS4_1CILi2EEESB_NSA_ILi1EEEEEENS1_35KernelTmaWarpSpecializedCooperativeEEENS5_IJNSA_ILi256EEESG_NSA_ILi64EEEEEENS_10bfloat16_tENS5_IJlSC_lEEESJ_SK_NS4_8TiledMMAINS4_8MMA_AtomIJNS4_4SM904GMMA28MMA_64x256x16_F32BF16BF16_SSILNSO_5MajorE0ELSQ_0ELNSO_7ScaleInE1ELSR_1EEEEEENS4_6LayoutINS5_IJSB_SC_SC_EEENS5_IJSC_NSA_ILi0EEESW_EEEEENS5_IJNS4_10UnderscoreESZ_SZ_EEEEENS4_23SM90_TMA_LOAD_MULTICASTENS4_14ComposedLayoutINS4_7SwizzleILi3ELi4ELi3EEENS4_18smem_ptr_flag_bitsILi16EEENSU_INS5_IJNSA_ILi8EEESH_EEENS5_IJSH_SC_EEEEEEEvNS4_8identityES12_S1C_vS1D_EENS_8epilogue10collective6detail29Sm90TmaWarpSpecializedAdapterINS1G_15DefaultEpilogueISJ_SK_SK_NS1F_6thread17LinearCombinationISJ_Li1EffLNS1K_9ScaleType4KindE0ELNS_15FloatRoundStyleE2ESJ_EENS1_15EpilogueDefaultEEEEEvvEEEEvNT_6ParamsE --------------------------
	.section	.nv.info._ZN7cutlass13device_kernelINS_4gemm6kernel13GemmUniversalIN4cute5tupleIJiiiiEEENS1_10collective13CollectiveMmaINS1_34MainloopSm90TmaGmmaWarpSpecializedILi4ENS5_IJNS4_1CILi2EEESB_NSA_ILi1EEEEEENS1_35KernelTmaWarpSpecializedCooperativeEEENS5_IJNSA_ILi256EEESG_NSA_ILi64EEEEEENS_10bfloat16_tENS5_IJlSC_lEEESJ_SK_NS4_8TiledMMAINS4_8MMA_AtomIJNS4_4SM904GMMA28MMA_64x256x16_F32BF16BF16_SSILNSO_5MajorE0ELSQ_0ELNSO_7ScaleInE1ELSR_1EEEEEENS4_6LayoutINS5_IJSB_SC_SC_EEENS5_IJSC_NSA_ILi0EEESW_EEEEENS5_IJNS4_10UnderscoreESZ_SZ_EEEEENS4_23SM90_TMA_LOAD_MULTICASTENS4_14ComposedLayoutINS4_7SwizzleILi3ELi4ELi3EEENS4_18smem_ptr_flag_bitsILi16EEENSU_INS5_IJNSA_ILi8EEESH_EEENS5_IJSH_SC_EEEEEEEvNS4_8identityES12_S1C_vS1D_EENS_8epilogue10collective6detail29Sm90TmaWarpSpecializedAdapterINS1G_15DefaultEpilogueISJ_SK_SK_NS1F_6thread17LinearCombinationISJ_Li1EffLNS1K_9ScaleType4KindE0ELNS_15FloatRoundStyleE2ESJ_EENS1_15EpilogueDefaultEEEEEvvEEEEvNT_6ParamsE,"",@"SHT_CUDA_INFO"
	.sectionflags	@""
	.align	4


	//----- nvinfo : EIATTR_CUDA_API_VERSION
	.align		4
        /*0000*/ 	.byte	0x04, 0x37
        /*0002*/ 	.short	(.L_21 - .L_20)
.L_20:
        /*0004*/ 	.word	0x00000082


	//----- nvinfo : EIATTR_KPARAM_INFO
	.align		4
.L_21:
        /*0008*/ 	.byte	0x04, 0x17
        /*000a*/ 	.short	(.L_23 - .L_22)
.L_22:
        /*000c*/ 	.word	0x00000000
        /*0010*/ 	.short	0x0000
        /*0012*/ 	.short	0x0070
        /*0014*/ 	.byte	0x00, 0xf0, 0x01, 0x10


	//----- nvinfo : EIATTR_SPARSE_MMA_MASK
	.align		4
.L_23:
        /*0018*/ 	.byte	0x03, 0x50
        /*001a*/ 	.short	0x0000


	//----- nvinfo : EIATTR_MAXREG_COUNT
	.align		4
        /*001c*/ 	.byte	0x03, 0x1b
        /*001e*/ 	.short	0x00a8


	//----- nvinfo : EIATTR_NUM_BARRIERS
	.align		4
        /*0020*/ 	.byte	0x02, 0x4c
        /*0022*/ 	.byte	0x01
	.zero		1


	//----- nvinfo : EIATTR_EXTERNS
	.align		4
        /*0024*/ 	.byte	0x04, 0x0f
        /*0026*/ 	.short	(.L_25 - .L_24)


	//   ....[0]....
	.align		4
.L_24:
        /*0028*/ 	.word	index@(__assertfail)


	//----- nvinfo : EIATTR_ANNOTATIONS
	.align		4
.L_25:
        /*002c*/ 	.byte	0x04, 0x55
        /*002e*/ 	.short	(.L_27 - .L_26)


	//   ....[0]....
.L_26:
        /*0030*/ 	.word	0x00000001
        /*0034*/ 	.byte	0x00, 0x0a, 0x00, 0x00, 0x01, 0x00, 0x00, 0x00, 0x10, 0x0a, 0x00, 0x00, 0x01, 0x00, 0x00, 0x00
        /* <DEDUP_REMOVED lines=716> */
        /*2d04*/ 	.byte	0xa0, 0xb1, 0x01, 0x00, 0x01, 0x00, 0x00, 0x00, 0xc0, 0xb1, 0x01, 0x00


	//----- nvinfo : EIATTR_MERCURY_ISA_VERSION
	.align		4
.L_27:
        /*2d10*/ 	.byte	0x03, 0x5f
        /*2d12*/ 	.short	0x0101


	//----- nvinfo : EIATTR_INT_WARP_WIDE_INSTR_OFFSETS
	.align		4
        /*2d14*/ 	.byte	0x04, 0x31
        /*2d16*/ 	.short	(.L_29 - .L_28)


	//   ....[0]....
.L_28:
        /*2d18*/ 	.word	0x00000580


	//   ....[1]....
        /*2d1c*/ 	.word	0x00000590


	//   ....[2]....
        /*2d20*/ 	.word	0x00000700


	//   ....[3]....
        /*2d24*/ 	.word	0x00008fd0


	//----- nvinfo : EIATTR_COOP_GROUP_MASK_REGIDS
	.align		4
.L_29:
        /*2d28*/ 	.byte	0x04, 0x29
        /*2d2a*/ 	.short	(.L_31 - .L_30)


	//   ....[0]....
.L_30:
        /*2d2c*/ 	.word	0xffffffff


	//   ....[1]....
        /*2d30*/ 	.word	0xffffffff


	//   ....[2]....
        /*2d34*/ 	.word	0xffffffff


	//   ....[3]....
        /*2d38*/ 	.word	0xffffffff


	//   ....[4]....
        /*2d3c*/ 	.word	0xffffffff


	//   ....[5]....
        /*2d40*/ 	.word	0xffffffff


	//----- nvinfo : EIATTR_COOP_GROUP_INSTR_OFFSETS
	.align		4
.L_31:
        /*2d44*/ 	.byte	0x04, 0x28
        /*2d46*/ 	.short	(.L_33 - .L_32)


	//   ....[0]....
.L_32:
        /*2d48*/ 	.word	0x00000070


	//   ....[1]....
        /*2d4c*/ 	.word	0x00000080


	//   ....[2]....
        /*2d50*/ 	.word	0x000001a0


	//   ....[3]....
        /*2d54*/ 	.word	0x000003d0


	//   ....[4]....
        /*2d58*/ 	.word	0x00000840


	//   ....[5]....
        /*2d5c*/ 	.word	0x00001410


	//----- nvinfo : EIATTR_REG_RECONFIG
	.align		4
.L_33:
        /*2d60*/ 	.byte	0x01, 0x54
	.zero		2


	//----- nvinfo : EIATTR_SYSCALL_OFFSETS
	.align		4
        /*2d64*/ 	.byte	0x04, 0x46
        /*2d66*/ 	.short	(.L_35 - .L_34)


	//   ....[0]....
.L_34:
        /*2d68*/ 	.word	0x000015c0


	//----- nvinfo : EIATTR_MBARRIER_INSTR_OFFSETS
	.align		4
.L_35:
        /*2d6c*/ 	.byte	0x04, 0x39
        /*2d6e*/ 	.short	(.L_37 - .L_36)


	//   ....[0]....
.L_36:
        /*2d70*/ 	.word	0x00000320
        /*2d74*/ 	.word	0x000000ff
        /*2d78*/ 	.word	0x00000000
        /*2d7c*/ 	.short	0x0100
        /*2d7e*/ 	.byte	0x08
	.zero		1


	//   ....[1]....
        /*2d80*/ 	.word	0x00000330
        /*2d84*/ 	.word	0x000000ff
        /*2d88*/ 	.word	0x00000020
        /*2d8c*/ 	.short	0x0100
        /*2d8e*/ 	.byte	0x08
	.zero		1


	//   ....[2]....
        /*2d90*/ 	.word	0x00000340
        /*2d94*/ 	.word	0x000000ff
        /*2d98*/ 	.word	0x00000008
        /*2d9c*/ 	.short	0x0100
        /*2d9e*/ 	.byte	0x08
	.zero		1


	//   ....[3]....
        /*2da0*/ 	.word	0x00000350
        /*2da4*/ 	.word	0x000000ff
        /*2da8*/ 	.word	0x00000028
        /*2dac*/ 	.short	0x0100
        /*2dae*/ 	.byte	0x08
	.zero		1


	//   ....[4]....
        /*2db0*/ 	.word	0x00000360
        /*2db4*/ 	.word	0x000000ff
        /*2db8*/ 	.word	0x00000010
        /*2dbc*/ 	.short	0x0100
        /*2dbe*/ 	.byte	0x08
	.zero		1


	//   ....[5]....
        /*2dc0*/ 	.word	0x00000370
        /*2dc4*/ 	.word	0x000000ff
        /*2dc8*/ 	.word	0x00000030
        /*2dcc*/ 	.short	0x0100
        /*2dce*/ 	.byte	0x08
	.zero		1


	//   ....[6]....
        /*2dd0*/ 	.word	0x00000380
        /*2dd4*/ 	.word	0x000000ff
        /*2dd8*/ 	.word	0x00000018
        /*2ddc*/ 	.short	0x0100
        /*2dde*/ 	.byte	0x08
	.zero		1


	//   ....[7]....
        /*2de0*/ 	.word	0x00000390
        /*2de4*/ 	.word	0x000000ff
        /*2de8*/ 	.word	0x00000038
        /*2dec*/ 	.short	0x0100
        /*2dee*/ 	.byte	0x08
	.zero		1


	//   ....[8]....
        /*2df0*/ 	.word	0x00000770
        /*2df4*/ 	.word	0x000000ff
        /*2df8*/ 	.word	0x00000050
        /*2dfc*/ 	.short	0x0100
        /*2dfe*/ 	.byte	0x06
	.zero		1


	//   ....[9]....
        /*2e00*/ 	.word	0x000007a0
        /*2e04*/ 	.word	0x000000ff
        /*2e08*/ 	.word	0x00000058
        /*2e0c*/ 	.short	0x0100
        /*2e0e*/ 	.byte	0x06
	.zero		1


	//   ....[10]....
        /*2e10*/ 	.word	0x000016a0
        /*2e14*/ 	.word	0x00000004
        /*2e18*/ 	.word	0x00000000
        /*2e1c*/ 	.short	0x010a
        /*2e1e*/ 	.byte	0x3f
	.zero		1


	//   ....[11]....
        /*2e20*/ 	.word	0x000016e0
        /*2e24*/ 	.word	0x00000004
        /*2e28*/ 	.word	0x00000000
        /*2e2c*/ 	.short	0x010a
        /*2e2e*/ 	.byte	0x3f
	.zero		1


	//   ....[12]....
        /*2e30*/ 	.word	0x00004d30
        /*2e34*/ 	.word	0x00000004
        /*2e38*/ 	.word	0x00000000
        /*2e3c*/ 	.short	0x010a
        /*2e3e*/ 	.byte	0x3f
	.zero		1


	//   ....[13]....
        /*2e40*/ 	.word	0x00004d70
        /*2e44*/ 	.word	0x00000004
        /*2e48*/ 	.word	0x00000000
        /*2e4c*/ 	.short	0x010a
        /*2e4e*/ 	.byte	0x3f
	.zero		1


	//   ....[14]....
        /*2e50*/ 	.word	0x00008e60
        /*2e54*/ 	.word	0x00000004
        /*2e58*/ 	.word	0x00000000
        /*2e5c*/ 	.short	0x0101
        /*2e5e*/ 	.byte	0x3f
	.zero		1


	//   ....[15]....
        /*2e60*/ 	.word	0x00009060
        /*2e64*/ 	.word	0x00000000
        /*2e68*/ 	.word	0x00000000
        /*2e6c*/ 	.short	0x0101
        /*2e6e*/ 	.byte	0x3f
	.zero		1


	//   ....[16]....
        /*2e70*/ 	.word	0x0001ad10
        /*2e74*/ 	.word	0x0000000c
        /*2e78*/ 	.word	0x00000020
        /*2e7c*/ 	.short	0x010a
        /*2e7e*/ 	.byte	0x3f
	.zero		1


	//   ....[17]....
        /*2e80*/ 	.word	0x0001b130
        /*2e84*/ 	.word	0x00000002
        /*2e88*/ 	.word	0x00000058
        /*2e8c*/ 	.short	0x0101
        /*2e8e*/ 	.byte	0x3f
	.zero		1


	//   ....[18]....
        /*2e90*/ 	.word	0x0001b8c0
        /*2e94*/ 	.word	0x00000005
        /*2e98*/ 	.word	0x00000000
        /*2e9c*/ 	.short	0x010a
        /*2e9e*/ 	.byte	0x3f
	.zero		1


	//   ....[19]....
        /*2ea0*/ 	.word	0x0001b950
        /*2ea4*/ 	.word	0x00000005
        /*2ea8*/ 	.word	0x00000000
        /*2eac*/ 	.short	0x010a
        /*2eae*/ 	.byte	0x3f
	.zero		1


	//   ....[20]....
        /*2eb0*/ 	.word	0x0001b9e0
        /*2eb4*/ 	.word	0x00000005
        /*2eb8*/ 	.word	0x00000000
        /*2ebc*/ 	.short	0x010a
        /*2ebe*/ 	.byte	0x3f
	.zero		1


	//   ....[21]....
        /*2ec0*/ 	.word	0x0001ba70
        /*2ec4*/ 	.word	0x00000003
        /*2ec8*/ 	.word	0x00000000
        /*2ecc*/ 	.short	0x010a
        /*2ece*/ 	.byte	0x3f
	.zero		1


	//   ....[22]....
        /*2ed0*/ 	.word	0x0001bad0
        /*2ed4*/ 	.word	0x00000004
        /*2ed8*/ 	.word	0x00000000
        /*2edc*/ 	.short	0x010a
        /*2ede*/ 	.byte	0x3f
	.zero		1


	//   ....[23]....
        /*2ee0*/ 	.word	0x0001bb20
        /*2ee4*/ 	.word	0x00000004
        /*2ee8*/ 	.word	0x00000000
        /*2eec*/ 	.short	0x010a
        /*2eee*/ 	.byte	0x3f
	.zero		1


	//   ....[24]....
        /*2ef0*/ 	.word	0x0001bbf0
        /*2ef4*/ 	.word	0x0000000c
        /*2ef8*/ 	.word	0x00000020
        /*2efc*/ 	.short	0x010a
        /*2efe*/ 	.byte	0x3f
	.zero		1


	//   ....[25]....
        /*2f00*/ 	.word	0x0001bcc0
        /*2f04*/ 	.word	0x00000005
        /*2f08*/ 	.word	0x00000000
        /*2f0c*/ 	.short	0x010a
        /*2f0e*/ 	.byte	0x3f
	.zero		1


	//   ....[26]....
        /*2f10*/ 	.word	0x0001bd10
        /*2f14*/ 	.word	0x00000005
        /*2f18*/ 	.word	0x00000000
        /*2f1c*/ 	.short	0x010a
        /*2f1e*/ 	.byte	0x3f
	.zero		1


	//   ....[27]....
        /*2f20*/ 	.word	0x0001bd60
        /*2f24*/ 	.word	0x00000005
        /*2f28*/ 	.word	0x00000000
        /*2f2c*/ 	.short	0x010a
        /*2f2e*/ 	.byte	0x3f
	.zero		1


	//----- nvinfo : EIATTR_NUM_MBARRIERS
	.align		4
.L_37:
        /*2f30*/ 	.byte	0x03, 0x38
        /*2f32*/ 	.short	0x000a


	//----- nvinfo : EIATTR_EXIT_INSTR_OFFSETS
	.align		4
        /*2f34*/ 	.byte	0x04, 0x1c
        /*2f36*/ 	.short	(.L_39 - .L_38)


	//   ....[0]....
.L_38:
        /*2f38*/ 	.word	0x00000aa0


	//   ....[1]....
        /*2f3c*/ 	.word	0x00001330


	//   ....[2]....
        /*2f40*/ 	.word	0x0001a2a0


	//   ....[3]....
        /*2f44*/ 	.word	0x0001a8c0


	//   ....[4]....
        /*2f48*/ 	.word	0x0001bac0


	//----- nvinfo : EIATTR_MAX_THREADS
	.align		4
.L_39:
        /*2f4c*/ 	.byte	0x04, 0x05
        /*2f4e*/ 	.short	(.L_41 - .L_40)
.L_40:
        /*2f50*/ 	.word	0x00000180
        /*2f54*/ 	.word	0x00000001
        /*2f58*/ 	.word	0x00000001


	//----- nvinfo : EIATTR_CRS_STACK_SIZE
	.align		4
.L_41:
        /*2f5c*/ 	.byte	0x04, 0x1e
        /*2f5e*/ 	.short	(.L_43 - .L_42)
.L_42:
        /*2f60*/ 	.word	0x00000000


	//----- nvinfo : EIATTR_CBANK_PARAM_SIZE
	.align		4
.L_43:
        /*2f64*/ 	.byte	0x03, 0x19
        /*2f66*/ 	.short	0x0470


	//----- nvinfo : EIATTR_PARAM_CBANK
	.align		4
        /*2f68*/ 	.byte	0x04, 0x0a
        /*2f6a*/ 	.short	(.L_45 - .L_44)
	.align		4
.L_44:
        /*2f6c*/ 	.word	index@(.nv.constant0._ZN7cutlass13device_kernelINS_4gemm6kernel13GemmUniversalIN4cute5tupleIJiiiiEEENS1_10collective13CollectiveMmaINS1_34MainloopSm90TmaGmmaWarpSpecializedILi4ENS5_IJNS4_1CILi2EEESB_NSA_ILi1EEEEEENS1_35KernelTmaWarpSpecializedCooperativeEEENS5_IJNSA_ILi256EEESG_NSA_ILi64EEEEEENS_10bfloat16_tENS5_IJlSC_lEEESJ_SK_NS4_8TiledMMAINS4_8MMA_AtomIJNS4_4SM904GMMA28MMA_64x256x16_F32BF16BF16_SSILNSO_5MajorE0ELSQ_0ELNSO_7ScaleInE1ELSR_1EEEEEENS4_6LayoutINS5_IJSB_SC_SC_EEENS5_IJSC_NSA_ILi0EEESW_EEEEENS5_IJNS4_10UnderscoreESZ_SZ_EEEEENS4_23SM90_TMA_LOAD_MULTICASTENS4_14ComposedLayoutINS4_7SwizzleILi3ELi4ELi3EEENS4_18smem_ptr_flag_bitsILi16EEENSU_INS5_IJNSA_ILi8EEESH_EEENS5_IJSH_SC_EEEEEEEvNS4_8identityES12_S1C_vS1D_EENS_8epilogue10collective6detail29Sm90TmaWarpSpecializedAdapterINS1G_15DefaultEpilogueISJ_SK_SK_NS1F_6thread17LinearCombinationISJ_Li1EffLNS1K_9ScaleType4KindE0ELNS_15FloatRoundStyleE2ESJ_EENS1_15EpilogueDefaultEEEEEvvEEEEvNT_6ParamsE)
        /*2f70*/ 	.short	0x0210
        /*2f72*/ 	.short	0x0470


	//----- nvinfo : EIATTR_SW_WAR
	.align		4
.L_45:
        /*2f74*/ 	.byte	0x04, 0x36
        /*2f76*/ 	.short	(.L_47 - .L_46)
.L_46:
        /*2f78*/ 	.word	0x00000008
.L_47:


//--------------------- .nv.callgraph             --------------------------
	.section	.nv.callgraph,"",@"SHT_CUDA_CALLGRAPH"
	.align	4
	.sectionentsize	8
	.align		4
        /*0000*/ 	.word	0x00000000
	.align		4
        /*0004*/ 	.word	0xffffffff
	.align		4
        /*0008*/ 	.word	index@(_ZN7cutlass13device_kernelINS_4gemm6kernel13GemmUniversalIN4cute5tupleIJiiiiEEENS1_10collective13CollectiveMmaINS1_34MainloopSm90TmaGmmaWarpSpecializedILi4ENS5_IJNS4_1CILi2EEESB_NSA_ILi1EEEEEENS1_35KernelTmaWarpSpecializedCooperativeEEENS5_IJNSA_ILi256EEESG_NSA_ILi64EEEEEENS_10bfloat16_tENS5_IJlSC_lEEESJ_SK_NS4_8TiledMMAINS4_8MMA_AtomIJNS4_4SM904GMMA28MMA_64x256x16_F32BF16BF16_SSILNSO_5MajorE0ELSQ_0ELNSO_7ScaleInE1ELSR_1EEEEEENS4_6LayoutINS5_IJSB_SC_SC_EEENS5_IJSC_NSA_ILi0EEESW_EEEEENS5_IJNS4_10UnderscoreESZ_SZ_EEEEENS4_23SM90_TMA_LOAD_MULTICASTENS4_14ComposedLayoutINS4_7SwizzleILi3ELi4ELi3EEENS4_18smem_ptr_flag_bitsILi16EEENSU_INS5_IJNSA_ILi8EEESH_EEENS5_IJSH_SC_EEEEEEEvNS4_8identityES12_S1C_vS1D_EENS_8epilogue10collective6detail29Sm90TmaWarpSpecializedAdapterINS1G_15DefaultEpilogueISJ_SK_SK_NS1F_6thread17LinearCombinationISJ_Li1EffLNS1K_9ScaleType4KindE0ELNS_15FloatRoundStyleE2ESJ_EENS1_15EpilogueDefaultEEEEEvvEEEEvNT_6ParamsE)
	.align		4
        /*000c*/ 	.word	index@(__assertfail)
	.align		4
        /*0010*/ 	.word	0x00000000
	.align		4
        /*0014*/ 	.word	0xfffffffe
	.align		4
        /*0018*/ 	.word	0x00000000
	.align		4
        /*001c*/ 	.word	0xfffffffd
	.align		4
        /*0020*/ 	.word	0x00000000
	.align		4
        /*0024*/ 	.word	0xfffffffc


//--------------------- .nv.constant4             --------------------------
	.section	.nv.constant4,"a",@progbits
	.align	8
	.align		8
.nv.constant4:
        /*0000*/ 	.dword	__assertfail
	.align		8
        /*0008*/ 	.dword	__unnamed_1
	.align		8
        /*0010*/ 	.dword	_ZN39_INTERNAL_52d184a9_4_k_cu_57b78fc4_38474cuda3std3__45__cpo5beginE
	.align		8
        /*0018*/ 	.dword	_ZN39_INTERNAL_52d184a9_4_k_cu_57b78fc4_38474cuda3std3__45__cpo3endE
	.align		8
        /*0020*/ 	.dword	_ZN39_INTERNAL_52d184a9_4_k_cu_57b78fc4_38474cuda3std3__45__cpo6cbeginE
	.align		8
        /*0028*/ 	.dword	_ZN39_INTERNAL_52d184a9_4_k_cu_57b78fc4_38474cuda3std3__45__cpo4cendE
	.align		8
        /*0030*/ 	.dword	_ZN39_INTERNAL_52d184a9_4_k_cu_57b78fc4_38474cuda3std3__441_GLOBAL__N__52d184a9_4_k_cu_57b78fc4_38476ignoreE
	.align		8
        /*0038*/ 	.dword	_ZN39_INTERNAL_52d184a9_4_k_cu_57b78fc4_38474cuda3std3__419piecewise_constructE
	.align		8
        /*0040*/ 	.dword	_ZN39_INTERNAL_52d184a9_4_k_cu_57b78fc4_38474cuda3std3__48in_placeE
	.align		8
        /*0048*/ 	.dword	_ZN39_INTERNAL_52d184a9_4_k_cu_57b78fc4_38474cuda3std6ranges3__45__cpo4swapE
	.align		8
        /*0050*/ 	.dword	_ZN39_INTERNAL_52d184a9_4_k_cu_57b78fc4_38474cuda3std6ranges3__45__cpo9iter_moveE
	.align		8
        /*0058*/ 	.dword	_ZN39_INTERNAL_52d184a9_4_k_cu_57b78fc4_38474cute7productE
	.align		8
        /*0060*/ 	.dword	_ZN39_INTERNAL_52d184a9_4_k_cu_57b78fc4_38474cute1_E
	.align		8
        /*0068*/ 	.dword	$str$22
	.align		8
        /*0070*/ 	.dword	$str$23


//--------------------- .text._ZN7cutlass13device_kernelINS_4gemm6kernel13GemmUniversalIN4cute5tupleIJiiiiEEENS1_10collective13CollectiveMmaINS1_34MainloopSm90TmaGmmaWarpSpecializedILi4ENS5_IJNS4_1CILi2EEESB_NSA_ILi1EEEEEENS1_35KernelTmaWarpSpecializedCooperativeEEENS5_IJNSA_ILi256EEESG_NSA_ILi64EEEEEENS_10bfloat16_tENS5_IJlSC_lEEESJ_SK_NS4_8TiledMMAINS4_8MMA_AtomIJNS4_4SM904GMMA28MMA_64x256x16_F32BF16BF16_SSILNSO_5MajorE0ELSQ_0ELNSO_7ScaleInE1ELSR_1EEEEEENS4_6LayoutINS5_IJSB_SC_SC_EEENS5_IJSC_NSA_ILi0EEESW_EEEEENS5_IJNS4_10UnderscoreESZ_SZ_EEEEENS4_23SM90_TMA_LOAD_MULTICASTENS4_14ComposedLayoutINS4_7SwizzleILi3ELi4ELi3EEENS4_18smem_ptr_flag_bitsILi16EEENSU_INS5_IJNSA_ILi8EEESH_EEENS5_IJSH_SC_EEEEEEEvNS4_8identityES12_S1C_vS1D_EENS_8epilogue10collective6detail29Sm90TmaWarpSpecializedAdapterINS1G_15DefaultEpilogueISJ_SK_SK_NS1F_6thread17LinearCombinationISJ_Li1EffLNS1K_9ScaleType4KindE0ELNS_15FloatRoundStyleE2ESJ_EENS1_15EpilogueDefaultEEEEEvvEEEEvNT_6ParamsE --------------------------
	.section	.text._ZN7cutlass13device_kernelINS_4gemm6kernel13GemmUniversalIN4cute5tupleIJiiiiEEENS1_10collective13CollectiveMmaINS1_34MainloopSm90TmaGmmaWarpSpecializedILi4ENS5_IJNS4_1CILi2EEESB_NSA_ILi1EEEEEENS1_35KernelTmaWarpSpecializedCooperativeEEENS5_IJNSA_ILi256EEESG_NSA_ILi64EEEEEENS_10bfloat16_tENS5_IJlSC_lEEESJ_SK_NS4_8TiledMMAINS4_8MMA_AtomIJNS4_4SM904GMMA28MMA_64x256x16_F32BF16BF16_SSILNSO_5MajorE0ELSQ_0ELNSO_7ScaleInE1ELSR_1EEEEEENS4_6LayoutINS5_IJSB_SC_SC_EEENS5_IJSC_NSA_ILi0EEESW_EEEEENS5_IJNS4_10UnderscoreESZ_SZ_EEEEENS4_23SM90_TMA_LOAD_MULTICASTENS4_14ComposedLayoutINS4_7SwizzleILi3ELi4ELi3EEENS4_18smem_ptr_flag_bitsILi16EEENSU_INS5_IJNSA_ILi8EEESH_EEENS5_IJSH_SC_EEEEEEEvNS4_8identityES12_S1C_vS1D_EENS_8epilogue10collective6detail29Sm90TmaWarpSpecializedAdapterINS1G_15DefaultEpilogueISJ_SK_SK_NS1F_6thread17LinearCombinationISJ_Li1EffLNS1K_9ScaleType4KindE0ELNS_15FloatRoundStyleE2ESJ_EENS1_15EpilogueDefaultEEEEEvvEEEEvNT_6ParamsE,"ax",@progbits
	.align	128
.text._ZN7cutlass13device_kernelINS_4gemm6kernel13GemmUniversalIN4cute5tupleIJiiiiEEENS1_10collective13CollectiveMmaINS1_34MainloopSm90TmaGmmaWarpSpecializedILi4ENS5_IJNS4_1CILi2EEESB_NSA_ILi1EEEEEENS1_35KernelTmaWarpSpecializedCooperativeEEENS5_IJNSA_ILi256EEESG_NSA_ILi64EEEEEENS_10bfloat16_tENS5_IJlSC_lEEESJ_SK_NS4_8TiledMMAINS4_8MMA_AtomIJNS4_4SM904GMMA28MMA_64x256x16_F32BF16BF16_SSILNSO_5MajorE0ELSQ_0ELNSO_7ScaleInE1ELSR_1EEEEEENS4_6LayoutINS5_IJSB_SC_SC_EEENS5_IJSC_NSA_ILi0EEESW_EEEEENS5_IJNS4_10UnderscoreESZ_SZ_EEEEENS4_23SM90_TMA_LOAD_MULTICASTENS4_14ComposedLayoutINS4_7SwizzleILi3ELi4ELi3EEENS4_18smem_ptr_flag_bitsILi16EEENSU_INS5_IJNSA_ILi8EEESH_EEENS5_IJSH_SC_EEEEEEEvNS4_8identityES12_S1C_vS1D_EENS_8epilogue10collective6detail29Sm90TmaWarpSpecializedAdapterINS1G_15DefaultEpilogueISJ_SK_SK_NS1F_6thread17LinearCombinationISJ_Li1EffLNS1K_9ScaleType4KindE0ELNS_15FloatRoundStyleE2ESJ_EENS1_15EpilogueDefaultEEEEEvvEEEEvNT_6ParamsE:
        .type           _ZN7cutlass13device_kernelINS_4gemm6kernel13GemmUniversalIN4cute5tupleIJiiiiEEENS1_10collective13CollectiveMmaINS1_34MainloopSm90TmaGmmaWarpSpecializedILi4ENS5_IJNS4_1CILi2EEESB_NSA_ILi1EEEEEENS1_35KernelTmaWarpSpecializedCooperativeEEENS5_IJNSA_ILi256EEESG_NSA_ILi64EEEEEENS_10bfloat16_tENS5_IJlSC_lEEESJ_SK_NS4_8TiledMMAINS4_8MMA_AtomIJNS4_4SM904GMMA28MMA_64x256x16_F32BF16BF16_SSILNSO_5MajorE0ELSQ_0ELNSO_7ScaleInE1ELSR_1EEEEEENS4_6LayoutINS5_IJSB_SC_SC_EEENS5_IJSC_NSA_ILi0EEESW_EEEEENS5_IJNS4_10UnderscoreESZ_SZ_EEEEENS4_23SM90_TMA_LOAD_MULTICASTENS4_14ComposedLayoutINS4_7SwizzleILi3ELi4ELi3EEENS4_18smem_ptr_flag_bitsILi16EEENSU_INS5_IJNSA_ILi8EEESH_EEENS5_IJSH_SC_EEEEEEEvNS4_8identityES12_S1C_vS1D_EENS_8epilogue10collective6detail29Sm90TmaWarpSpecializedAdapterINS1G_15DefaultEpilogueISJ_SK_SK_NS1F_6thread17LinearCombinationISJ_Li1EffLNS1K_9ScaleType4KindE0ELNS_15FloatRoundStyleE2ESJ_EENS1_15EpilogueDefaultEEEEEvvEEEEvNT_6ParamsE,@function
        .size           _ZN7cutlass13device_kernelINS_4gemm6kernel13GemmUniversalIN4cute5tupleIJiiiiEEENS1_10collective13CollectiveMmaINS1_34MainloopSm90TmaGmmaWarpSpecializedILi4ENS5_IJNS4_1CILi2EEESB_NSA_ILi1EEEEEENS1_35KernelTmaWarpSpecializedCooperativeEEENS5_IJNSA_ILi256EEESG_NSA_ILi64EEEEEENS_10bfloat16_tENS5_IJlSC_lEEESJ_SK_NS4_8TiledMMAINS4_8MMA_AtomIJNS4_4SM904GMMA28MMA_64x256x16_F32BF16BF16_SSILNSO_5MajorE0ELSQ_0ELNSO_7ScaleInE1ELSR_1EEEEEENS4_6LayoutINS5_IJSB_SC_SC_EEENS5_IJSC_NSA_ILi0EEESW_EEEEENS5_IJNS4_10UnderscoreESZ_SZ_EEEEENS4_23SM90_TMA_LOAD_MULTICASTENS4_14ComposedLayoutINS4_7SwizzleILi3ELi4ELi3EEENS4_18smem_ptr_flag_bitsILi16EEENSU_INS5_IJNSA_ILi8EEESH_EEENS5_IJSH_SC_EEEEEEEvNS4_8identityES12_S1C_vS1D_EENS_8epilogue10collective6detail29Sm90TmaWarpSpecializedAdapterINS1G_15DefaultEpilogueISJ_SK_SK_NS1F_6thread17LinearCombinationISJ_Li1EffLNS1K_9ScaleType4KindE0ELNS_15FloatRoundStyleE2ESJ_EENS1_15EpilogueDefaultEEEEEvvEEEEvNT_6ParamsE,(.L_x_579 - _ZN7cutlass13device_kernelINS_4gemm6kernel13GemmUniversalIN4cute5tupleIJiiiiEEENS1_10collective13CollectiveMmaINS1_34MainloopSm90TmaGmmaWarpSpecializedILi4ENS5_IJNS4_1CILi2EEESB_NSA_ILi1EEEEEENS1_35KernelTmaWarpSpecializedCooperativeEEENS5_IJNSA_ILi256EEESG_NSA_ILi64EEEEEENS_10bfloat16_tENS5_IJlSC_lEEESJ_SK_NS4_8TiledMMAINS4_8MMA_AtomIJNS4_4SM904GMMA28MMA_64x256x16_F32BF16BF16_SSILNSO_5MajorE0ELSQ_0ELNSO_7ScaleInE1ELSR_1EEEEEENS4_6LayoutINS5_IJSB_SC_SC_EEENS5_IJSC_NSA_ILi0EEESW_EEEEENS5_IJNS4_10UnderscoreESZ_SZ_EEEEENS4_23SM90_TMA_LOAD_MULTICASTENS4_14ComposedLayoutINS4_7SwizzleILi3ELi4ELi3EEENS4_18smem_ptr_flag_bitsILi16EEENSU_INS5_IJNSA_ILi8EEESH_EEENS5_IJSH_SC_EEEEEEEvNS4_8identityES12_S1C_vS1D_EENS_8epilogue10collective6detail29Sm90TmaWarpSpecializedAdapterINS1G_15DefaultEpilogueISJ_SK_SK_NS1F_6thread17LinearCombinationISJ_Li1EffLNS1K_9ScaleType4KindE0ELNS_15FloatRoundStyleE2ESJ_EENS1_15EpilogueDefaultEEEEEvvEEEEvNT_6ParamsE)
        .other          _ZN7cutlass13device_kernelINS_4gemm6kernel13GemmUniversalIN4cute5tupleIJiiiiEEENS1_10collective13CollectiveMmaINS1_34MainloopSm90TmaGmmaWarpSpecializedILi4ENS5_IJNS4_1CILi2EEESB_NSA_ILi1EEEEEENS1_35KernelTmaWarpSpecializedCooperativeEEENS5_IJNSA_ILi256EEESG_NSA_ILi64EEEEEENS_10bfloat16_tENS5_IJlSC_lEEESJ_SK_NS4_8TiledMMAINS4_8MMA_AtomIJNS4_4SM904GMMA28MMA_64x256x16_F32BF16BF16_SSILNSO_5MajorE0ELSQ_0ELNSO_7ScaleInE1ELSR_1EEEEEENS4_6LayoutINS5_IJSB_SC_SC_EEENS5_IJSC_NSA_ILi0EEESW_EEEEENS5_IJNS4_10UnderscoreESZ_SZ_EEEEENS4_23SM90_TMA_LOAD_MULTICASTENS4_14ComposedLayoutINS4_7SwizzleILi3ELi4ELi3EEENS4_18smem_ptr_flag_bitsILi16EEENSU_INS5_IJNSA_ILi8EEESH_EEENS5_IJSH_SC_EEEEEEEvNS4_8identityES12_S1C_vS1D_EENS_8epilogue10collective6detail29Sm90TmaWarpSpecializedAdapterINS1G_15DefaultEpilogueISJ_SK_SK_NS1F_6thread17LinearCombinationISJ_Li1EffLNS1K_9ScaleType4KindE0ELNS_15FloatRoundStyleE2ESJ_EENS1_15EpilogueDefaultEEEEEvvEEEEvNT_6ParamsE,@"STO_CUDA_ENTRY STV_DEFAULT"
_ZN7cutlass13device_kernelINS_4gemm6kernel13GemmUniversalIN4cute5tupleIJiiiiEEENS1_10collective13CollectiveMmaINS1_34MainloopSm90TmaGmmaWarpSpecializedILi4ENS5_IJNS4_1CILi2EEESB_NSA_ILi1EEEEEENS1_35KernelTmaWarpSpecializedCooperativeEEENS5_IJNSA_ILi256EEESG_NSA_ILi64EEEEEENS_10bfloat16_tENS5_IJlSC_lEEESJ_SK_NS4_8TiledMMAINS4_8MMA_AtomIJNS4_4SM904GMMA28MMA_64x256x16_F32BF16BF16_SSILNSO_5MajorE0ELSQ_0ELNSO_7ScaleInE1ELSR_1EEEEEENS4_6LayoutINS5_IJSB_SC_SC_EEENS5_IJSC_NSA_ILi0EEESW_EEEEENS5_IJNS4_10UnderscoreESZ_SZ_EEEEENS4_23SM90_TMA_LOAD_MULTICASTENS4_14ComposedLayoutINS4_7SwizzleILi3ELi4ELi3EEENS4_18smem_ptr_flag_bitsILi16EEENSU_INS5_IJNSA_ILi8EEESH_EEENS5_IJSH_SC_EEEEEEEvNS4_8identityES12_S1C_vS1D_EENS_8epilogue10collective6detail29Sm90TmaWarpSpecializedAdapterINS1G_15DefaultEpilogueISJ_SK_SK_NS1F_6thread17LinearCombinationISJ_Li1EffLNS1K_9ScaleType4KindE0ELNS_15FloatRoundStyleE2ESJ_EENS1_15EpilogueDefaultEEEEEvvEEEEvNT_6ParamsE:
[----:B------:R-:W0:Y:S02]  /*0000*/  LDC R1, c[0x0][0x28] ;  /* 0x00000a00ff017b82 */ /* 0x000e240000000800 */
[----:B0-----:R-:W-:Y:S01]  /*0010*/  VIADD R1, R1, 0xfffff878 ;  /* 0xfffff87801017836 */ /* 0x001fe20000000000 */
[----:B------:R-:W0:Y:S01]  /*0020*/  S2R R4, SR_TID.X ;  /* 0x0000000000047919 */ /* 0x000e220000002100 */
[----:B------:R-:W-:Y:S01]  /*0030*/  ELECT P0, URZ, PT ;  /* 0x00000000003f782f */ /* 0x000fe20003800000 */
[----:B------:R-:W-:Y:S01]  /*0040*/  BSSY B0, `(.L_x_0) ;  /* 0x0000015000007945 */ /* 0x000fe20003800000 */
[--C-:B0-----:R-:W-:Y:S02]  /*0050*/  SHF.R.U32.HI R0, RZ, 0x5, R4.reuse ;  /* 0x00000005ff007819 */ /* 0x101fe40000011604 */
[----:B------:R-:W-:-:S03]  /*0060*/  SHF.R.U32.HI R2, RZ, 0x7, R4 ;  /* 0x00000007ff027819 */ /* 0x000fc60000011604 */
[----:B------:R-:W0:Y:S04]  /*0070*/  SHFL.IDX PT, R3, R0, RZ, 0x1f ;  /* 0x00001fff00037589 */ /* 0x000e2800000e0000 */
[----:B------:R-:W1:Y:S01]  /*0080*/  SHFL.IDX PT, R2, R2, RZ, 0x1f ;  /* 0x00001fff02027589 */ /* 0x000e6200000e0000 */
[----:B0-----:R-:W-:Y:S02]  /*0090*/  R2UR UR9, R3 ;  /* 0x00000000030972ca */ /* 0x001fe400000e0000 */
[----:B-1----:R-:W-:-:S11]  /*00a0*/  R2UR UR5, R2 ;  /* 0x00000000020572ca */ /* 0x002fd600000e0000 */
[----:B------:R-:W-:Y:S02]  /*00b0*/  USHF.R.S32.HI UR4, URZ, 0x1f, UR9 ;  /* 0x0000001f3f047899 */ /* 0x000fe40008011409 */
[----:B------:R-:W-:Y:S02]  /*00c0*/  ISETP.NE.OR P0, PT, RZ, UR9, !P0 ;  /* 0x00000009ff007c0c */ /* 0x000fe4000c705670 */
[----:B------:R-:W-:-:S04]  /*00d0*/  ULEA.HI UR4, UR4, UR9, URZ, 0x2 ;  /* 0x0000000904047291 */ /* 0x000fc8000f8f103f */
[----:B------:R-:W-:-:S04]  /*00e0*/  ULOP3.LUT UR4, UR4, 0xfffffffc, URZ, 0xc0, !UPT ;  /* 0xfffffffc04047892 */ /* 0x000fc8000f8ec03f */
[----:B------:R-:W-:-:S03]  /*00f0*/  UIADD3 UR9, UR9, -UR4, URZ ;  /* 0x8000000409097290 */ /* 0x000fc6000fffe03f */
[----:B------:R-:W-:Y:S09]  /*0100*/  @P0 BRA `(.L_x_1) ;  /* 0x0000000000200947 */ /* 0x000ff20003800000 */
[----:B------:R-:W-:Y:S02]  /*0110*/  ULDC.64 UR6, c[0x0][0x198] ;  /* 0x0000660000067ab9 */ /* 0x000fe40000000a00 */
[----:B------:R-:W-:Y:S02]  /*0120*/  UIADD3 UR10, UP0, UR6, 0xf0, URZ ;  /* 0x000000f0060a7890 */ /* 0x000fe4000ff1e03f */
[----:B------:R-:W-:Y:S02]  /*0130*/  UIADD3 UR6, UP1, UR6, 0x1f0, URZ ;  /* 0x000001f006067890 */ /* 0x000fe4000ff3e03f */
[----:B------:R-:W-:Y:S02]  /*0140*/  UIADD3.X UR11, URZ, UR7, URZ, UP0, !UPT ;  /* 0x000000073f0b7290 */ /* 0x000fe400087fe43f */
[----:B------:R-:W-:-:S07]  /*0150*/  UIADD3.X UR7, URZ, UR7, URZ, UP1, !UPT ;  /* 0x000000073f077290 */ /* 0x000fce0008ffe43f */
[----:B------:R0:W-:Y:S02]  /*0160*/  UTMACCTL.PF [UR10] ;  /* 0x000000000a0079b9 */ /* 0x0001e40008040000 */
[----:B------:R0:W-:Y:S02]  /*0170*/  UTMACCTL.PF [UR6] ;  /* 0x00000000060079b9 */ /* 0x0001e40008040000 */
[----:B0-----:R-:W-:Y:S01]  /*0180*/  NOP ;  /* 0x0000000000007918 */ /* 0x001fe20000000000 */
.L_x_1:
[----:B------:R-:W-:Y:S05]  /*0190*/  BSYNC B0 ;  /* 0x0000000000007941 */ /* 0x000fea0003800000 */
.L_x_0:
[----:B------:R-:W0:Y:S01]  /*01a0*/  SHFL.IDX PT, R2, R0, RZ, 0x1f ;  /* 0x00001fff00027589 */ /* 0x000e2200000e0000 */
[----:B------:R-:W-:Y:S01]  /*01b0*/  UISETP.NE.AND UP0, UPT, UR9, 0x3, UPT ;  /* 0x000000030900788c */ /* 0x000fe2000bf05270 */
[----:B------:R-:W-:Y:S01]  /*01c0*/  ISETP.NE.AND P1, PT, RZ, UR5, PT ;  /* 0x00000005ff007c0c */ /* 0x000fe2000bf25270 */
[----:B------:R-:W-:Y:S02]  /*01d0*/  UIADD3 UR16, UR5, -0x1, URZ ;  /* 0xffffffff05107890 */ /* 0x000fe4000fffe03f */
[----:B------:R-:W-:Y:S02]  /*01e0*/  UISETP.EQ.OR UP0, UPT, UR9, URZ, !UP0 ;  /* 0x0000003f0900728c */ /* 0x000fe4000c702670 */
[----:B------:R-:W-:Y:S02]  /*01f0*/  UISETP.GE.U32.AND UP1, UPT, UR16, 0x2, UPT ;  /* 0x000000021000788c */ /* 0x000fe4000bf26070 */
[----:B------:R-:W-:-:S04]  /*0200*/  UISETP.EQ.AND UP0, UPT, UR5, URZ, UP0 ;  /* 0x0000003f0500728c */ /* 0x000fc80008702270 */
[----:B------:R-:W-:-:S04]  /*0210*/  USEL UR40, URZ, 0x1, !UP0 ;  /* 0x000000013f287887 */ /* 0x000fc8000c000000 */
[----:B------:R-:W-:Y:S01]  /*0220*/  USEL UR40, UR40, 0x2, UP1 ;  /* 0x0000000228287887 */ /* 0x000fe20008800000 */
[----:B0-----:R-:W-:-:S13]  /*0230*/  ISETP.NE.AND P0, PT, R2, RZ, PT ;  /* 0x000000ff0200720c */ /* 0x001fda0003f05270 */
[----:B------:R-:W-:Y:S05]  /*0240*/  @P0 BRA `(.L_x_2) ;  /* 0x0000000000580947 */ /* 0x000fea0003800000 */
[----:B------:R-:W0:Y:S01]  /*0250*/  S2UR UR8, SR_CgaCtaId ;  /* 0x00000000000879c3 */ /* 0x000e220000008800 */
[----:B------:R-:W-:Y:S01]  /*0260*/  UMOV UR4, 0x400 ;  /* 0x0000040000047882 */ /* 0x000fe20000000000 */
[----:B------:R-:W-:Y:S01]  /*0270*/  UMOV UR5, 0x1 ;  /* 0x0000000100057882 */ /* 0x000fe20000000000 */
[----:B------:R-:W-:Y:S01]  /*0280*/  UMOV UR6, 0x6 ;  /* 0x0000000600067882 */ /* 0x000fe20000000000 */
[----:B------:R-:W-:Y:S01]  /*0290*/  ELECT P0, URZ, PT ;  /* 0x00000000003f782f */ /* 0x000fe20003800000 */
[----:B------:R-:W-:-:S04]  /*02a0*/  UIADD3 UR6, -UR6, 0x100000, URZ ;  /* 0x0010000006067890 */ /* 0x000fc8000fffe13f */
[----:B------:R-:W-:Y:S02]  /*02b0*/  USHF.L.U32 UR7, UR6, 0xb, URZ ;  /* 0x0000000b06077899 */ /* 0x000fe4000800063f */
[----:B------:R-:W-:Y:S02]  /*02c0*/  USHF.L.U32 UR6, UR6, 0x1, URZ ;  /* 0x0000000106067899 */ /* 0x000fe4000800063f */
[----:B0-----:R-:W-:Y:S02]  /*02d0*/  ULEA UR8, UR8, UR4, 0x18 ;  /* 0x0000000408087291 */ /* 0x001fe4000f8ec03f */
[----:B------:R-:W-:-:S04]  /*02e0*/  UIADD3 UR4, -UR5, 0x100000, URZ ;  /* 0x0010000005047890 */ /* 0x000fc8000fffe13f */
[----:B------:R-:W-:Y:S02]  /*02f0*/  USHF.L.U32 UR5, UR4, 0xb, URZ ;  /* 0x0000000b04057899 */ /* 0x000fe4000800063f */
[----:B------:R-:W-:Y:S01]  /*0300*/  USHF.L.U32 UR4, UR4, 0x1, URZ ;  /* 0x0000000104047899 */ /* 0x000fe2000800063f */
[----:B------:R-:W0:Y:S11]  /*0310*/  FENCE.VIEW.ASYNC.S ;  /* 0x00000000000073c6 */ /* 0x000e360000000000 */
[----:B0-----:R0:W1:Y:S01]  /*0320*/  SYNCS.EXCH.64 URZ, [UR8], UR4 ;  /* 0x00000004083f75b2 */ /* 0x0010620008000100 */
[----:B------:R0:W2:Y:S01]  /*0330*/  SYNCS.EXCH.64 URZ, [UR8+0x20], UR6 ;  /* 0x00002006083f75b2 */ /* 0x0000a20008000100 */
[----:B------:R0:W3:Y:S01]  /*0340*/  SYNCS.EXCH.64 URZ, [UR8+0x8], UR4 ;  /* 0x00000804083f75b2 */ /* 0x0000e20008000100 */
[----:B------:R0:W4:Y:S01]  /*0350*/  SYNCS.EXCH.64 URZ, [UR8+0x28], UR6 ;  /* 0x00002806083f75b2 */ /* 0x0001220008000100 */
[----:B------:R0:W0:Y:S01]  /*0360*/  SYNCS.EXCH.64 URZ, [UR8+0x10], UR4 ;  /* 0x00001004083f75b2 */ /* 0x0000220008000100 */
[----:B------:R0:W0:Y:S01]  /*0370*/  SYNCS.EXCH.64 URZ, [UR8+0x30], UR6 ;  /* 0x00003006083f75b2 */ /* 0x0000220008000100 */
[----:B------:R0:W0:Y:S01]  /*0380*/  SYNCS.EXCH.64 URZ, [UR8+0x18], UR4 ;  /* 0x00001804083f75b2 */ /* 0x0000220008000100 */
[----:B------:R0:W0:Y:S01]  /*0390*/  SYNCS.EXCH.64 URZ, [UR8+0x38], UR6 ;  /* 0x00003806083f75b2 */ /* 0x0000220008000100 */
[----:B------:R-:W-:Y:S01]  /*03a0*/  NOP ;  /* 0x0000000000007918 */ /* 0x000fe20000000000 */
.L_x_2:
[----:B------:R-:W5:Y:S01]  /*03b0*/  S2UR UR13, SR_CTAID.X ;  /* 0x00000000000d79c3 */ /* 0x000f620000002500 */
[----:B------:R-:W-:Y:S01]  /*03c0*/  SHF.R.S32.HI R3, RZ, 0x1f, R4 ;  /* 0x0000001fff037819 */ /* 0x000fe20000011404 */
[----:B------:R5:W1:Y:S01]  /*03d0*/  SHFL.IDX PT, R6, R0, RZ, 0x1f ;  /* 0x00001fff00067589 */ /* 0x000a6200000e0000 */
[----:B0-----:R-:W-:Y:S01]  /*03e0*/  ULDC UR4, c[0x0][0x150] ;  /* 0x0000540000047ab9 */ /* 0x001fe20000000800 */
[----:B------:R-:W-:Y:S02]  /*03f0*/  ELECT P0, URZ, PT ;  /* 0x00000000003f782f */ /* 0x000fe40003800000 */
[----:B------:R-:W-:Y:S01]  /*0400*/  LEA.HI R3, R3, R4, RZ, 0x7 ;  /* 0x0000000403037211 */ /* 0x000fe200078f38ff */
[----:B------:R-:W-:Y:S01]  /*0410*/  ULDC UR5, c[0x0][0x154] ;  /* 0x0000550000057ab9 */ /* 0x000fe20000000800 */
[----:B------:R-:W-:Y:S01]  /*0420*/  SHF.R.S32.HI R7, RZ, 0x1f, R2 ;  /* 0x0000001fff077819 */ /* 0x000fe20000011402 */
[----:B------:R-:W0:Y:S01]  /*0430*/  S2UR UR10, SR_CTAID.Y ;  /* 0x00000000000a79c3 */ /* 0x000e220000002600 */
[----:B------:R-:W-:Y:S01]  /*0440*/  LOP3.LUT R3, R3, 0xffffff80, RZ, 0xc0, !PT ;  /* 0xffffff8003037812 */ /* 0x000fe200078ec0ff */
[----:B------:R-:W-:Y:S01]  /*0450*/  ULDC UR8, c[0x0][0x144] ;  /* 0x0000510000087ab9 */ /* 0x000fe20000000800 */
[----:B------:R-:W-:Y:S01]  /*0460*/  LEA.HI R7, R7, R2, RZ, 0x2 ;  /* 0x0000000207077211 */ /* 0x000fe200078f10ff */
[----:B------:R-:W-:Y:S01]  /*0470*/  NOP ;  /* 0x0000000000007918 */ /* 0x000fe20000000000 */
[----:B------:R-:W-:Y:S01]  /*0480*/  NOP ;  /* 0x0000000000007918 */ /* 0x000fe20000000000 */
[----:B------:R-:W-:Y:S01]  /*0490*/  IMAD.IADD R3, R4, 0x1, -R3 ;  /* 0x0000000104037824 */ /* 0x000fe200078e0a03 */
[----:B------:R-:W-:Y:S01]  /*04a0*/  LOP3.LUT R7, R7, 0x3ffffffc, RZ, 0xc0, !PT ;  /* 0x3ffffffc07077812 */ /* 0x000fe200078ec0ff */
[----:B------:R-:W-:Y:S01]  /*04b0*/  ULDC UR11, c[0x0][0x148] ;  /* 0x00005200000b7ab9 */ /* 0x000fe20000000800 */
[----:B------:R-:W-:-:S02]  /*04c0*/  IMAD.MOV.U32 R17, RZ, RZ, 0x1 ;  /* 0x00000001ff117424 */ /* 0x000fc400078e00ff */
[----:B------:R-:W-:Y:S01]  /*04d0*/  SHF.R.S32.HI R4, RZ, 0x1f, R3 ;  /* 0x0000001fff047819 */ /* 0x000fe20000011403 */
[----:B------:R-:W-:-:S03]  /*04e0*/  IMAD.IADD R2, R2, 0x1, -R7 ;  /* 0x0000000102027824 */ /* 0x000fc600078e0a07 */
[----:B------:R-:W-:Y:S02]  /*04f0*/  LEA.HI R4, R4, R3, RZ, 0x3 ;  /* 0x0000000304047211 */ /* 0x000fe400078f18ff */
[----:B-----5:R-:W-:Y:S02]  /*0500*/  I2FP.F32.U32 R5, UR13 ;  /* 0x0000000d00057c45 */ /* 0x020fe40008201000 */
[--C-:B------:R-:W-:Y:S02]  /*0510*/  SHF.R.S32.HI R0, RZ, 0x3, R4.reuse ;  /* 0x00000003ff007819 */ /* 0x100fe40000011404 */
[----:B-1----:R-:W-:Y:S01]  /*0520*/  ISETP.NE.OR P0, PT, R6, RZ, !P0 ;  /* 0x000000ff0600720c */ /* 0x002fe20004705670 */
[----:B------:R-:W-:Y:S01]  /*0530*/  FMUL R8, R5, UR4 ;  /* 0x0000000405087c20 */ /* 0x000fe20008400000 */
[----:B------:R-:W-:-:S04]  /*0540*/  SHF.R.S32.HI R5, RZ, 0x1f, R4 ;  /* 0x0000001fff057819 */ /* 0x000fc80000011404 */
[----:B------:R-:W-:Y:S01]  /*0550*/  LEA.HI R5, R5, R0, RZ, 0x2 ;  /* 0x0000000005057211 */ /* 0x000fe200078f10ff */
[----:B------:R-:W1:Y:S03]  /*0560*/  F2I.U32.TRUNC.NTZ R8, R8 ;  /* 0x0000000800087305 */ /* 0x000e66000020f000 */
[----:B------:R-:W-:-:S03]  /*0570*/  LOP3.LUT R5, R5, 0xfffffffc, RZ, 0xc0, !PT ;  /* 0xfffffffc05057812 */ /* 0x000fc600078ec0ff */
[----:B------:R-:W-:Y:S01]  /*0580*/  VOTEU.ALL UP0, P0 ;  /* 0x00000000003f7886 */ /* 0x000fe20000000000 */
[----:B------:R-:W-:Y:S01]  /*0590*/  VOTEU.ALL UP1, P0 ;  /* 0x00000000003f7886 */ /* 0x000fe20000020000 */
[----:B------:R-:W-:Y:S01]  /*05a0*/  IMAD.IADD R5, R0, 0x1, -R5 ;  /* 0x0000000100057824 */ /* 0x000fe200078e0a05 */
[----:B0-----:R-:W-:Y:S02]  /*05b0*/  I2FP.F32.U32 R0, UR10 ;  /* 0x0000000a00007c45 */ /* 0x001fe40008201000 */
[----:B------:R-:W0:Y:S01]  /*05c0*/  @!UP0 S2UR UR7, SR_CgaCtaId ;  /* 0x00000000000789c3 */ /* 0x000e220000008800 */
[----:B------:R-:W-:Y:S01]  /*05d0*/  @!UP0 UMOV UR6, 0x400 ;  /* 0x0000040000068882 */ /* 0x000fe20000000000 */
[----:B------:R-:W-:Y:S01]  /*05e0*/  LEA R2, R2, R5, 0x2 ;  /* 0x0000000502027211 */ /* 0x000fe200078e10ff */
[----:B------:R-:W-:Y:S01]  /*05f0*/  FMUL R4, R0, UR5 ;  /* 0x0000000500047c20 */ /* 0x000fe20008400000 */
[----:B-1----:R-:W-:Y:S02]  /*0600*/  R2UR UR4, R8 ;  /* 0x00000000080472ca */ /* 0x002fe400000e0000 */
[----:B------:R-:W-:-:S03]  /*0610*/  LEA.HI R0, R2, R2, RZ, 0x1 ;  /* 0x0000000202007211 */ /* 0x000fc600078f08ff */
[----:B------:R-:W1:Y:S01]  /*0620*/  F2I.U32.TRUNC.NTZ R4, R4 ;  /* 0x0000000400047305 */ /* 0x000e62000020f000 */
[----:B------:R-:W-:-:S05]  /*0630*/  LOP3.LUT R5, R0, 0xfffffffe, RZ, 0xc0, !PT ;  /* 0xfffffffe00057812 */ /* 0x000fca00078ec0ff */
[----:B------:R-:W-:Y:S02]  /*0640*/  IMAD.IADD R5, R2, 0x1, -R5 ;  /* 0x0000000102057824 */ /* 0x000fe400078e0a05 */
[----:B------:R-:W-:-:S04]  /*0650*/  UIADD3 UR4, -UR4, URZ, URZ ;  /* 0x0000003f04047290 */ /* 0x000fc8000fffe13f */
[----:B------:R-:W-:Y:S01]  /*0660*/  UIMAD UR8, UR8, UR4, UR13 ;  /* 0x00000004080872a4 */ /* 0x000fe2000f8e020d */
[----:B-1----:R-:W-:Y:S02]  /*0670*/  R2UR UR12, R4 ;  /* 0x00000000040c72ca */ /* 0x002fe400000e0000 */
[----:B------:R-:W-:Y:S01]  /*0680*/  UMOV UR4, 0x20 ;  /* 0x0000002000047882 */ /* 0x000fe20000000000 */
[----:B------:R-:W1:Y:S02]  /*0690*/  LDC R4, c[0x0][0x140] ;  /* 0x00005000ff047b82 */ /* 0x000e640000000800 */
[----:B------:R-:W-:Y:S01]  /*06a0*/  ISETP.NE.AND P3, PT, R5, UR8, PT ;  /* 0x0000000805007c0c */ /* 0x000fe2000bf65270 */
[----:B------:R-:W-:-:S04]  /*06b0*/  @!UP0 UIADD3 UR4, -UR4, 0x100000, URZ ;  /* 0x0010000004048890 */ /* 0x000fc8000fffe13f */
[----:B------:R-:W-:Y:S02]  /*06c0*/  @!UP0 USHF.L.U32 UR5, UR4, 0xb, URZ ;  /* 0x0000000b04058899 */ /* 0x000fe4000800063f */
[----:B------:R-:W-:Y:S01]  /*06d0*/  @!UP0 USHF.L.U32 UR4, UR4, 0x1, URZ ;  /* 0x0000000104048899 */ /* 0x000fe2000800063f */
[C---:B------:R-:W-:Y:S01]  /*06e0*/  IMAD.SHL.U32 R5, R2.reuse, 0x4, RZ ;  /* 0x0000000402057824 */ /* 0x040fe200078e00ff */
[----:B0-----:R-:W-:Y:S01]  /*06f0*/  @!UP0 ULEA UR6, UR7, UR6, 0x18 ;  /* 0x0000000607068291 */ /* 0x001fe2000f8ec03f */
[----:B------:R-:W-:Y:S01]  /*0700*/  VOTEU.ALL UP0, P0 ;  /* 0x00000000003f7886 */ /* 0x000fe20000000000 */
[----:B------:R-:W-:Y:S02]  /*0710*/  LOP3.LUT P0, RZ, R3, 0x7, RZ, 0xc0, !PT ;  /* 0x0000000703ff7812 */ /* 0x000fe4000780c0ff */
[----:B------:R-:W-:Y:S01]  /*0720*/  LOP3.LUT R152, R2, 0xc, R5, 0x78, !PT ;  /* 0x0000000c02987812 */ /* 0x000fe200078e7805 */
[----:B------:R-:W-:-:S03]  /*0730*/  UIADD3 UR12, -UR12, URZ, URZ ;  /* 0x0000003f0c0c7290 */ /* 0x000fc6000fffe13f */
[C---:B------:R-:W-:Y:S02]  /*0740*/  ISETP.LT.U32.AND P0, PT, R152.reuse, 0x4, !P0 ;  /* 0x000000049800780c */ /* 0x040fe40004701070 */
[----:B------:R-:W-:Y:S01]  /*0750*/  @P3 LEA.HI R0, R152, R152, RZ, 0x1 ;  /* 0x0000009898003211 */ /* 0x000fe200078f08ff */
[----:B------:R-:W0:Y:S02]  /*0760*/  FENCE.VIEW.ASYNC.S ;  /* 0x00000000000073c6 */ /* 0x000e240000000000 */
[----:B0-----:R-:W0:Y:S01]  /*0770*/  @!UP0 SYNCS.EXCH.64 URZ, [UR6+0x50], UR4 ;  /* 0x00005004063f85b2 */ /* 0x001e220008000100 */
[----:B------:R-:W-:Y:S02]  /*0780*/  @P3 SHF.R.S32.HI R0, RZ, 0x1, R0 ;  /* 0x00000001ff003819 */ /* 0x000fe40000011400 */
[----:B-1----:R-:W-:Y:S01]  /*0790*/  ISETP.EQ.U32.AND P2, PT, R4, 0x1, PT ;  /* 0x000000010400780c */ /* 0x002fe20003f42070 */
[----:B------:R1:W0:Y:S01]  /*07a0*/  @!UP1 SYNCS.EXCH.64 URZ, [UR6+0x58], UR4 ;  /* 0x00005804063f95b2 */ /* 0x0002220008000100 */
[----:B------:R-:W-:Y:S01]  /*07b0*/  NOP ;  /* 0x0000000000007918 */ /* 0x000fe20000000000 */
[----:B-1----:R-:W-:-:S06]  /*07c0*/  UIMAD UR4, UR11, UR12, UR10 ;  /* 0x0000000c0b0472a4 */ /* 0x002fcc000f8e020a */
[----:B------:R-:W-:Y:S02]  /*07d0*/  @P3 ISETP.NE.AND P4, PT, R0, UR4, PT ;  /* 0x0000000400003c0c */ /* 0x000fe4000bf85270 */
[----:B------:R-:W-:Y:S02]  /*07e0*/  SEL R0, RZ, 0x1, !P0 ;  /* 0x00000001ff007807 */ /* 0x000fe40004000000 */
[----:B------:R-:W-:-:S04]  /*07f0*/  @P3 SEL R17, RZ, 0x1, P4 ;  /* 0x00000001ff113807 */ /* 0x000fc80002000000 */
[----:B------:R-:W-:Y:S01]  /*0800*/  LOP3.LUT R17, R17, R0, RZ, 0xc0, !PT ;  /* 0x0000000011117212 */ /* 0x000fe200078ec0ff */
[----:B------:R-:W-:Y:S06]  /*0810*/  @!P2 BRA `(.L_x_3) ;  /* 0x000000000008a947 */ /* 0x000fec0003800000 */
[----:B0-234-:R-:W-:Y:S01]  /*0820*/  UCGABAR_ARV ;  /* 0x00000000000079c7 */ /* 0x01dfe20008000000 */
[----:B------:R-:W-:Y:S05]  /*0830*/  BRA `(.L_x_4) ;  /* 0x0000000000047947 */ /* 0x000fea0003800000 */
.L_x_3:
[----:B0-234-:R-:W-:Y:S01]  /*0840*/  NOP ;  /* 0x0000000000007918 */ /* 0x01dfe20000000000 */
.L_x_4:
[----:B------:R-:W-:Y:S01]  /*0850*/  ULDC UR4, c[0x0][0x65c] ;  /* 0x0001970000047ab9 */ /* 0x000fe20000000800 */
[----:B------:R-:W-:Y:S01]  /*0860*/  UMOV UR5, URZ ;  /* 0x0000003f00057c82 */ /* 0x000fe20008000000 */
[----:B------:R-:W-:-:S03]  /*0870*/  UISETP.NE.AND UP0, UPT, UR4, 0x1, UPT ;  /* 0x000000010400788c */ /* 0x000fc6000bf05270 */
[----:B------:R-:W-:Y:S01]  /*0880*/  UMOV UR4, UR13 ;  /* 0x0000000d00047c82 */ /* 0x000fe20008000000 */
[----:B------:R-:W-:Y:S02]  /*0890*/  UP2UR UR45, UPR, URZ, 0x1 ;  /* 0x000000013f2d7883 */ /* 0x000fe40008000000 */
[----:B------:R-:W-:Y:S02]  /*08a0*/  PLOP3.LUT P0, PT, PT, PT, UP0, 0x80, 0x0 ;  /* 0x000000000000781c */ /* 0x000fe40003f0f008 */
[----:B------:R-:W-:Y:S02]  /*08b0*/  PLOP3.LUT P3, PT, PT, PT, UP0, 0x80, 0x0 ;  /* 0x000000000000781c */ /* 0x000fe40003f6f008 */
[----:B------:R-:W-:Y:S01]  /*08c0*/  PLOP3.LUT P5, PT, PT, PT, UP0, 0x80, 0x0 ;  /* 0x000000000000781c */ /* 0x000fe20003faf008 */
[----:B------:R-:W-:Y:S01]  /*08d0*/  @UP0 ULDC UR14, c[0x0][0x10] ;  /* 0x00000400000e0ab9 */ /* 0x000fe20000000800 */
[----:B------:R-:W-:Y:S01]  /*08e0*/  @UP0 UMOV UR6, UR10 ;  /* 0x0000000a00060c82 */ /* 0x000fe20008000000 */
[----:B------:R-:W-:Y:S01]  /*08f0*/  @UP0 UMOV UR7, URZ ;  /* 0x0000003f00070c82 */ /* 0x000fe20008000000 */
[----:B------:R-:W-:Y:S01]  /*0900*/  PLOP3.LUT P4, PT, PT, PT, UP0, 0x80, 0x0 ;  /* 0x000000000000781c */ /* 0x000fe20003f8f008 */
[----:B------:R-:W-:-:S03]  /*0910*/  @UP0 UIMAD.WIDE.U32 UR14, UR13, UR14, UR6 ;  /* 0x0000000e0d0e02a5 */ /* 0x000fc6000f8e0006 */
[----:B------:R-:W-:Y:S01]  /*0920*/  @!UP0 ULDC UR7, c[0x0][0xc] ;  /* 0x0000030000078ab9 */ /* 0x000fe20000000800 */
[----:B------:R-:W-:Y:S01]  /*0930*/  @UP0 UMOV UR6, URZ ;  /* 0x0000003f00060c82 */ /* 0x000fe20008000000 */
[----:B------:R-:W-:Y:S01]  /*0940*/  @!UP0 UIMAD.WIDE.U32 UR4, UR10, UR7, UR4 ;  /* 0x000000070a0482a5 */ /* 0x000fe2000f8e0004 */
[----:B------:R-:W-:Y:S01]  /*0950*/  IMAD.U32 R2, RZ, RZ, UR14 ;  /* 0x0000000eff027e24 */ /* 0x000fe2000f8e00ff */
[----:B------:R-:W-:Y:S02]  /*0960*/  @UP0 UIADD3 UR6, UR15, UR6, URZ ;  /* 0x000000060f060290 */ /* 0x000fe4000fffe03f */
[----:B------:R-:W-:Y:S01]  /*0970*/  MOV R3, UR15 ;  /* 0x0000000f00037c02 */ /* 0x000fe20008000f00 */
[----:B------:R-:W-:Y:S01]  /*0980*/  @P0 IMAD.MOV.U32 R7, RZ, RZ, R2 ;  /* 0x000000ffff070224 */ /* 0x000fe200078e0002 */
[----:B------:R-:W-:Y:S01]  /*0990*/  MOV R4, UR4 ;  /* 0x0000000400047c02 */ /* 0x000fe20008000f00 */
[----:B------:R-:W-:Y:S02]  /*09a0*/  IMAD.U32 R5, RZ, RZ, UR5 ;  /* 0x00000005ff057e24 */ /* 0x000fe4000f8e00ff */
[----:B------:R-:W-:-:S02]  /*09b0*/  IMAD.U32 R2, RZ, RZ, UR4 ;  /* 0x00000004ff027e24 */ /* 0x000fc4000f8e00ff */
[----:B------:R-:W-:Y:S02]  /*09c0*/  @P3 IMAD.U32 R6, RZ, RZ, UR6 ;  /* 0x00000006ff063e24 */ /* 0x000fe4000f8e00ff */
[----:B------:R-:W-:Y:S02]  /*09d0*/  @!P5 IMAD.MOV.U32 R6, RZ, RZ, R5 ;  /* 0x000000ffff06d224 */ /* 0x000fe400078e0005 */
[----:B------:R-:W-:Y:S02]  /*09e0*/  @!P4 IMAD.MOV.U32 R7, RZ, RZ, R2 ;  /* 0x000000ffff07c224 */ /* 0x000fe400078e0002 */
[----:B------:R-:W-:Y:S01]  /*09f0*/  IMAD.U32 R3, RZ, RZ, UR5 ;  /* 0x00000005ff037e24 */ /* 0x000fe2000f8e00ff */
[----:B------:R0:W-:Y:S04]  /*0a00*/  STL [R1+0x200], R6 ;  /* 0x0002000601007387 */ /* 0x0001e80000100800 */
[----:B------:R0:W-:Y:S01]  /*0a10*/  STL [R1+0x204], R7 ;  /* 0x0002040701007387 */ /* 0x0001e20000100800 */
[----:B------:R-:W-:Y:S05]  /*0a20*/  @!P2 BRA `(.L_x_5) ;  /* 0x00000000000ca947 */ /* 0x000fea0003800000 */
[----:B------:R-:W-:Y:S01]  /*0a30*/  UCGABAR_WAIT ;  /* 0x0000000000007dc7 */ /* 0x000fe20008000000 */
[----:B------:R-:W-:Y:S01]  /*0a40*/  CCTL.IVALL ;  /* 0x00000000ff00798f */ /* 0x000fe20002000000 */
[----:B------:R-:W-:Y:S05]  /*0a50*/  BRA `(.L_x_6) ;  /* 0x0000000000047947 */ /* 0x000fea0003800000 */
.L_x_5:
[----:B------:R-:W-:Y:S06]  /*0a60*/  BAR.SYNC.DEFER_BLOCKING 0x0 ;  /* 0x0000000000007b1d */ /* 0x000fec0000010000 */
.L_x_6:
[----:B------:R-:W-:Y:S05]  /*0a70*/  @!P1 BRA `(.L_x_7) ;  /* 0x00000198000c9947 */ /* 0x000fea0003800000 */
[----:B------:R-:W-:-:S06]  /*0a80*/  UISETP.GT.U32.AND UP0, UPT, UR16, 0x1, UPT ;  /* 0x000000011000788c */ /* 0x000fcc000bf04070 */
[----:B------:R-:W-:-:S13]  /*0a90*/  PLOP3.LUT P0, PT, PT, PT, UP0, 0x80, 0x0 ;  /* 0x000000000000781c */ /* 0x000fda0003f0f008 */
[----:B------:R-:W-:Y:S05]  /*0aa0*/  @P0 EXIT ;  /* 0x000000000000094d */ /* 0x000fea0003800000 */
[----:B------:R-:W-:Y:S01]  /*0ab0*/  ULDC.64 UR4, c[0x0][0x650] ;  /* 0x0001940000047ab9 */ /* 0x000fe20000000a00 */
[----:B------:R-:W-:Y:S01]  /*0ac0*/  UMOV UR41, 0xffffffff ;  /* 0xffffffff00297882 */ /* 0x000fe20000000000 */
[----:B------:R-:W-:Y:S01]  /*0ad0*/  ISETP.GE.U32.AND P0, PT, R7, UR4, PT ;  /* 0x0000000407007c0c */ /* 0x000fe2000bf06070 */
[----:B------:R-:W-:Y:S01]  /*0ae0*/  UMOV UR42, 0xffffffff ;  /* 0xffffffff002a7882 */ /* 0x000fe20000000000 */
[----:B------:R-:W-:Y:S01]  /*0af0*/  UMOV UR43, 0xffffffff ;  /* 0xffffffff002b7882 */ /* 0x000fe20000000000 */
[----:B------:R-:W-:Y:S02]  /*0b00*/  PRMT R0, RZ, 0x7610, R0 ;  /* 0x00007610ff007816 */ /* 0x000fe40000000000 */
[----:B------:R-:W-:-:S13]  /*0b10*/  ISETP.GE.U32.AND.EX P0, PT, R6, UR5, PT, P0 ;  /* 0x0000000506007c0c */ /* 0x000fda000bf06100 */
[----:B------:R-:W-:Y:S05]  /*0b20*/  @P0 BRA `(.L_x_8) ;  /* 0x0000000400480947 */ /* 0x000fea0003800000 */
[----:B------:R-:W-:Y:S01]  /*0b30*/  ULDC.64 UR16, c[0x0][0x628] ;  /* 0x00018a0000107ab9 */ /* 0x000fe20000000a00 */
[C---:B------:R-:W-:Y:S01]  /*0b40*/  R2UR UR19, R7.reuse ;  /* 0x00000000071372ca */ /* 0x040fe200000e0000 */
[----:B------:R-:W-:Y:S01]  /*0b50*/  ULDC UR18, c[0x0][0x630] ;  /* 0x00018c0000127ab9 */ /* 0x000fe20000000800 */
[----:B------:R-:W-:Y:S02]  /*0b60*/  ISETP.NE.U32.AND P0, PT, RZ, UR16, PT ;  /* 0x00000010ff007c0c */ /* 0x000fe4000bf05070 */
[----:B------:R-:W-:Y:S02]  /*0b70*/  R2UR UR4, R7 ;  /* 0x00000000070472ca */ /* 0x000fe400000e0000 */
[----:B------:R-:W-:Y:S02]  /*0b80*/  ISETP.NE.AND.EX P0, PT, RZ, UR17, PT, P0 ;  /* 0x00000011ff007c0c */ /* 0x000fe4000bf05300 */
[----:B------:R-:W-:-:S11]  /*0b90*/  R2UR UR5, R6 ;  /* 0x00000000060572ca */ /* 0x000fd600000e0000 */
[----:B------:R-:W-:Y:S05]  /*0ba0*/  @!P0 BRA `(.L_x_9) ;  /* 0x0000000000308947 */ /* 0x000fea0003800000 */
[----:B------:R-:W-:Y:S01]  /*0bb0*/  R2UR UR4, R7 ;  /* 0x00000000070472ca */ /* 0x000fe200000e0000 */
[----:B------:R-:W-:Y:S01]  /*0bc0*/  ULDC UR9, c[0x0][0x634] ;  /* 0x00018d0000097ab9 */ /* 0x000fe20000000800 */
[----:B------:R-:W-:-:S11]  /*0bd0*/  R2UR UR13, R6 ;  /* 0x00000000060d72ca */ /* 0x000fd600000e0000 */
[----:B------:R-:W-:-:S04]  /*0be0*/  UIADD3 UR9, UP0, UR4, UR9, URZ ;  /* 0x0000000904097290 */ /* 0x000fc8000ff1e03f */
[----:B------:R-:W-:-:S04]  /*0bf0*/  UIADD3.X UR13, URZ, UR13, URZ, UP0, !UPT ;  /* 0x0000000d3f0d7290 */ /* 0x000fc800087fe43f */
[----:B------:R-:W-:-:S04]  /*0c00*/  UIMAD.WIDE.U32 UR4, UR13, UR16, URZ ;  /* 0x000000100d0472a5 */ /* 0x000fc8000f8e003f */
[----:B------:R-:W-:Y:S02]  /*0c10*/  UIMAD.WIDE.U32 UR6, UP0, UR9, UR17, UR4 ;  /* 0x00000011090672a5 */ /* 0x000fe4000f800004 */
[----:B------:R-:W-:Y:S02]  /*0c20*/  UIMAD.WIDE.U32 UR4, UR9, UR16, URZ ;  /* 0x00000010090472a5 */ /* 0x000fe4000f8e003f */
[----:B------:R-:W-:Y:S02]  /*0c30*/  UIADD3.X UR15, URZ, URZ, URZ, UP0, !UPT ;  /* 0x0000003f3f0f7290 */ /* 0x000fe400087fe43f */
[----:B------:R-:W-:Y:S01]  /*0c40*/  UIADD3 URZ, UP0, UR5, UR6, URZ ;  /* 0x00000006053f7290 */ /* 0x000fe2000ff1e03f */
[----:B------:R-:W-:-:S03]  /*0c50*/  UMOV UR14, UR7 ;  /* 0x00000007000e7c82 */ /* 0x000fc60008000000 */
[----:B------:R-:W-:-:S12]  /*0c60*/  UIMAD.WIDE.U32.X UR4, UR13, UR17, UR14, UP0 ;  /* 0x000000110d0472a5 */ /* 0x000fd800080e040e */
.L_x_9:
[----:B------:R-:W-:Y:S01]  /*0c70*/  USHF.R.U64 UR43, UR4, UR18, UR5 ;  /* 0x00000012042b7299 */ /* 0x000fe20008001205 */
[----:B------:R-:W-:Y:S01]  /*0c80*/  R2UR UR7, R6 ;  /* 0x00000000060772ca */ /* 0x000fe200000e0000 */
[----:B------:R-:W-:Y:S02]  /*0c90*/  USHF.R.U32.HI UR4, URZ, UR18, UR5 ;  /* 0x000000123f047299 */ /* 0x000fe40008011605 */
[----:B------:R-:W-:Y:S01]  /*0ca0*/  UIADD3 UR5, UP0, URZ, -UR43, URZ ;  /* 0x8000002b3f057290 */ /* 0x000fe2000ff1e03f */
[----:B------:R-:W-:Y:S01]  /*0cb0*/  ULDC.64 UR14, c[0x0][0x620] ;  /* 0x00018800000e7ab9 */ /* 0x000fe20000000a00 */
[----:B------:R-:W-:Y:S02]  /*0cc0*/  UMOV UR6, UR19 ;  /* 0x0000001300067c82 */ /* 0x000fe40008000000 */
[----:B------:R-:W-:Y:S01]  /*0cd0*/  UIADD3.X UR4, URZ, ~UR4, URZ, UP0, !UPT ;  /* 0x800000043f047290 */ /* 0x000fe200087fe43f */
[----:B------:R-:W-:Y:S01]  /*0ce0*/  ULDC UR9, c[0x0][0x618] ;  /* 0x0001860000097ab9 */ /* 0x000fe20000000800 */
[----:B------:R-:W-:-:S02]  /*0cf0*/  UIMAD UR12, UR11, UR12, UR10 ;  /* 0x0000000c0b0c72a4 */ /* 0x000fc4000f8e020a */
[----:B------:R-:W-:Y:S02]  /*0d00*/  UIMAD UR4, UR4, UR14, URZ ;  /* 0x0000000e040472a4 */ /* 0x000fe4000f8e023f */
[----:B------:R-:W-:Y:S02]  /*0d10*/  UIMAD.WIDE.U32 UR6, UR5, UR14, UR6 ;  /* 0x0000000e050672a5 */ /* 0x000fe4000f8e0006 */
[----:B------:R-:W-:Y:S01]  /*0d20*/  UIMAD UR4, UR5, UR15, UR4 ;  /* 0x0000000f050472a4 */ /* 0x000fe2000f8e0204 */
[----:B------:R-:W-:Y:S01]  /*0d30*/  ULDC UR10, c[0x0][0x608] ;  /* 0x00018200000a7ab9 */ /* 0x000fe20000000800 */
[----:B------:R-:W-:Y:S02]  /*0d40*/  ULDC UR18, c[0x0][0x658] ;  /* 0x0001960000127ab9 */ /* 0x000fe40000000800 */
[----:B------:R-:W-:Y:S01]  /*0d50*/  UIADD3 UR7, UR7, UR4, URZ ;  /* 0x0000000407077290 */ /* 0x000fe2000fffe03f */
[----:B------:R-:W-:Y:S02]  /*0d60*/  UMOV UR11, 0xffffffff ;  /* 0xffffffff000b7882 */ /* 0x000fe40000000000 */
[----:B------:R-:W-:Y:S01]  /*0d70*/  ULDC.64 UR4, c[0x0][0x640] ;  /* 0x0001900000047ab9 */ /* 0x000fe20000000a00 */
[----:B------:R-:W-:Y:S01]  /*0d80*/  USHF.R.U64 UR16, UR6, UR9, UR7 ;  /* 0x0000000906107299 */ /* 0x000fe20008001207 */
[----:B------:R-:W-:Y:S01]  /*0d90*/  ISETP.NE.U32.AND P0, PT, RZ, UR4, PT ;  /* 0x00000004ff007c0c */ /* 0x000fe2000bf05070 */
[----:B------:R-:W-:-:S02]  /*0da0*/  USHF.R.U32.HI UR7, URZ, UR9, UR7 ;  /* 0x000000093f077299 */ /* 0x000fc40008011607 */
[----:B------:R-:W-:Y:S01]  /*0db0*/  USHF.L.U32 UR6, UR11, UR18, URZ ;  /* 0x000000120b067299 */ /* 0x000fe2000800063f */
[----:B------:R-:W-:Y:S01]  /*0dc0*/  ISETP.NE.AND.EX P0, PT, RZ, UR5, PT, P0 ;  /* 0x00000005ff007c0c */ /* 0x000fe2000bf05300 */
[----:B------:R-:W-:Y:S02]  /*0dd0*/  USHF.R.U64 UR22, UR16, UR10, UR7 ;  /* 0x0000000a10167299 */ /* 0x000fe40008001207 */
[----:B------:R-:W-:Y:S02]  /*0de0*/  USHF.R.U32.HI UR7, URZ, UR10, UR7 ;  /* 0x0000000a3f077299 */ /* 0x000fe40008011607 */
[----:B------:R-:W-:Y:S02]  /*0df0*/  UISETP.NE.AND UP1, UPT, UR45, URZ, UPT ;  /* 0x0000003f2d00728c */ /* 0x000fe4000bf25270 */
[----:B------:R-:W-:Y:S01]  /*0e00*/  USHF.R.U64 UR23, UR22, UR18, UR7 ;  /* 0x0000001216177299 */ /* 0x000fe20008001207 */
[----:B------:R-:W-:Y:S01]  /*0e10*/  ULDC UR17, c[0x0][0x600] ;  /* 0x0001800000117ab9 */ /* 0x000fe20000000800 */
[----:B------:R-:W-:-:S02]  /*0e20*/  ULOP3.LUT UR13, URZ, UR6, URZ, 0x33, !UPT ;  /* 0x000000063f0d7292 */ /* 0x000fc4000f8e333f */
[----:B------:R-:W-:Y:S02]  /*0e30*/  UIADD3 UR15, UR17, -0x1, URZ ;  /* 0xffffffff110f7890 */ /* 0x000fe4000fffe03f */
[----:B------:R-:W-:Y:S02]  /*0e40*/  USEL UR12, UR8, UR12, !UP1 ;  /* 0x0000000c080c7287 */ /* 0x000fe4000c800000 */
[----:B------:R-:W-:Y:S01]  /*0e50*/  USHF.R.U32.HI UR7, URZ, UR18, UR7 ;  /* 0x000000123f077299 */ /* 0x000fe20008011607 */
[----:B------:R-:W-:Y:S01]  /*0e60*/  ULDC UR19, c[0x0][0x648] ;  /* 0x0001920000137ab9 */ /* 0x000fe20000000800 */
[----:B------:R-:W-:Y:S01]  /*0e70*/  ULDC UR20, c[0x0][0x638] ;  /* 0x00018e0000147ab9 */ /* 0x000fe20000000800 */
[----:B------:R-:W-:Y:S01]  /*0e80*/  UMOV UR21, 0x1 ;  /* 0x0000000100157882 */ /* 0x000fe20000000000 */
[----:B------:R-:W-:Y:S01]  /*0e90*/  UMOV UR6, UR23 ;  /* 0x0000001700067c82 */ /* 0x000fe20008000000 */
[----:B------:R-:W-:Y:S07]  /*0ea0*/  @!P0 BRA `(.L_x_10) ;  /* 0x0000000000308947 */ /* 0x000fee0003800000 */
[----:B------:R-:W-:Y:S02]  /*0eb0*/  ULDC UR10, c[0x0][0x64c] ;  /* 0x00019300000a7ab9 */ /* 0x000fe40000000800 */
        /* <DEDUP_REMOVED lines=8> */
[----:B------:R-:W-:-:S07]  /*0f40*/  UIMAD.WIDE.U32.X UR4, UR14, UR5, UR10, UP0 ;  /* 0x000000050e0472a5 */ /* 0x000fce00080e040a */
[----:B------:R-:W-:Y:S01]  /*0f50*/  UMOV UR6, UR4 ;  /* 0x0000000400067c82 */ /* 0x000fe20008000000 */
[----:B------:R-:W-:-:S05]  /*0f60*/  UMOV UR7, UR5 ;  /* 0x0000000500077c82 */ /* 0x000fca0008000000 */
.L_x_10:
[----:B------:R-:W-:Y:S01]  /*0f70*/  USHF.R.U64 UR5, UR6, UR19, UR7 ;  /* 0x0000001306057299 */ /* 0x000fe20008001207 */
[----:B------:R-:W-:Y:S01]  /*0f80*/  IMAD.MOV.U32 R0, RZ, RZ, 0x1 ;  /* 0x00000001ff007424 */ /* 0x000fe200078e00ff */
[----:B------:R-:W-:Y:S02]  /*0f90*/  USHF.L.U32 UR4, UR21, UR18, URZ ;  /* 0x0000001215047299 */ /* 0x000fe4000800063f */
[----:B------:R-:W-:Y:S02]  /*0fa0*/  ULOP3.LUT UR13, UR22, UR13, URZ, 0xc0, !UPT ;  /* 0x0000000d160d7292 */ /* 0x000fe4000f8ec03f */
[----:B------:R-:W-:Y:S02]  /*0fb0*/  UIADD3 UR6, -UR5, URZ, URZ ;  /* 0x0000003f05067290 */ /* 0x000fe4000fffe13f */
[----:B------:R-:W-:Y:S02]  /*0fc0*/  UIMAD UR13, UR4, UR5, UR13 ;  /* 0x00000005040d72a4 */ /* 0x000fe4000f8e020d */
[----:B------:R-:W-:-:S02]  /*0fd0*/  ULOP3.LUT UR15, UR16, UR15, URZ, 0xc0, !UPT ;  /* 0x0000000f100f7292 */ /* 0x000fc4000f8ec03f */
[----:B------:R-:W-:Y:S01]  /*0fe0*/  UIMAD UR4, UR6, UR20, UR23 ;  /* 0x00000014060472a4 */ /* 0x000fe2000f8e0217 */
[----:B------:R-:W-:Y:S01]  /*0ff0*/  ULDC UR5, c[0x0][0x610] ;  /* 0x0001840000057ab9 */ /* 0x000fe20000000800 */
[----:B------:R-:W-:Y:S02]  /*1000*/  UISETP.NE.AND UP0, UPT, UR45, URZ, UPT ;  /* 0x0000003f2d00728c */ /* 0x000fe4000bf05270 */
[----:B------:R-:W-:Y:S02]  /*1010*/  UIMAD UR12, UR13, UR5, UR12 ;  /* 0x000000050d0c72a4 */ /* 0x000fe4000f8e020c */
[----:B------:R-:W-:-:S04]  /*1020*/  UIMAD UR4, UR4, UR17, UR15 ;  /* 0x00000011040472a4 */ /* 0x000fc8000f8e020f */
[----:B------:R-:W-:Y:S02]  /*1030*/  USEL UR42, UR4, UR12, !UP0 ;  /* 0x0000000c042a7287 */ /* 0x000fe4000c000000 */
[----:B------:R-:W-:-:S12]  /*1040*/  USEL UR41, UR12, UR4, !UP0 ;  /* 0x000000040c297287 */ /* 0x000fd8000c000000 */
.L_x_8:
[----:B------:R-:W-:-:S08]  /*1050*/  NOP ;  /* 0x0000000000007918 */ /* 0x000fd00000000000 */
[----:B------:R-:W1:Y:S02]  /*1060*/  USETMAXREG.TRY_ALLOC.CTAPOOL UP0, 0xf0 ;  /* 0x000000f0000079c8 */ /* 0x000e640008000600 */
[----:B-1----:R-:W-:-:S13]  /*1070*/  PLOP3.LUT P0, PT, PT, PT, UP0, 0x80, 0x0 ;  /* 0x000000000000781c */ /* 0x002fda0003f0f008 */
[----:B------:R-:W-:Y:S05]  /*1080*/  @!P0 BRA `(.L_x_8) ;  /* 0xfffffffc00f08947 */ /* 0x000fea000383ffff */
[----:B------:R-:W-:Y:S01]  /*1090*/  ULDC.64 UR4, c[0x0][0x598] ;  /* 0x0001660000047ab9 */ /* 0x000fe20000000a00 */
[----:B------:R-:W-:Y:S01]  /*10a0*/  ULDC.64 UR36, c[0x0][0x208] ;  /* 0x0000820000247ab9 */ /* 0x000fe20000000a00 */
[----:B------:R-:W-:-:S04]  /*10b0*/  ISETP.NE.U32.AND P0, PT, RZ, UR4, PT ;  /* 0x00000004ff007c0c */ /* 0x000fc8000bf05070 */
[----:B------:R-:W-:-:S13]  /*10c0*/  ISETP.NE.AND.EX P0, PT, RZ, UR5, PT, P0 ;  /* 0x00000005ff007c0c */ /* 0x000fda000bf05300 */
[----:B------:R-:W-:Y:S05]  /*10d0*/  @!P0 BRA `(.L_x_11) ;  /* 0x00000000001c8947 */ /* 0x000fea0003800000 */
[----:B------:R-:W1:Y:S02]  /*10e0*/  LDC.64 R2, c[0x0][0x598] ;  /* 0x00016600ff027b82 */ /* 0x000e640000000a00 */
[----:B-1----:R-:W2:Y:S02]  /*10f0*/  LDG.E.64 R2, desc[UR36][R2.64] ;  /* 0x0000002402027981 */ /* 0x002ea4000c1e1b00 */
[----:B--2---:R-:W-:-:S04]  /*1100*/  ISETP.NE.U32.AND P0, PT, R2, RZ, PT ;  /* 0x000000ff0200720c */ /* 0x004fc80003f05070 */
[----:B------:R-:W-:-:S13]  /*1110*/  ISETP.NE.AND.EX P0, PT, R3, RZ, PT, P0 ;  /* 0x000000ff0300720c */ /* 0x000fda0003f05300 */
[----:B------:R-:W-:Y:S05]  /*1120*/  @!P0 BRA `(.L_x_11) ;  /* 0x0000000000088947 */ /* 0x000fea0003800000 */
[----:B------:R1:W5:Y:S01]  /*1130*/  LD.E R2, desc[UR36][R2.64] ;  /* 0x0000002402027980 */ /* 0x000362000c101900 */
[----:B------:R-:W-:Y:S05]  /*1140*/  BRA `(.L_x_12) ;  /* 0x0000000000247947 */ /* 0x000fea0003800000 */
.L_x_11:
[----:B------:R-:W-:Y:S02]  /*1150*/  ULDC.64 UR4, c[0x0][0x588] ;  /* 0x0001620000047ab9 */ /* 0x000fe40000000a00 */
[----:B------:R-:W-:-:S04]  /*1160*/  ISETP.NE.U32.AND P0, PT, RZ, UR4, PT ;  /* 0x00000004ff007c0c */ /* 0x000fc8000bf05070 */
[----:B------:R-:W-:-:S13]  /*1170*/  ISETP.NE.AND.EX P0, PT, RZ, UR5, PT, P0 ;  /* 0x00000005ff007c0c */ /* 0x000fda000bf05300 */
[----:B------:R-:W-:Y:S05]  /*1180*/  @!P0 BRA `(.L_x_13) ;  /* 0x00000000000c8947 */ /* 0x000fea0003800000 */
[----:B------:R-:W1:Y:S02]  /*1190*/  LDC.64 R2, c[0x0][0x588] ;  /* 0x00016200ff027b82 */ /* 0x000e640000000a00 */
[----:B-1----:R2:W5:Y:S01]  /*11a0*/  LDG.E R2, desc[UR36][R2.64] ;  /* 0x0000002402027981 */ /* 0x002562000c1e1900 */
[----:B------:R-:W-:Y:S05]  /*11b0*/  BRA `(.L_x_12) ;  /* 0x0000000000087947 */ /* 0x000fea0003800000 */
.L_x_13:
[----:B------:R-:W-:Y:S02]  /*11c0*/  ULDC UR4, c[0x0][0x580] ;  /* 0x0001600000047ab9 */ /* 0x000fe40000000800 */
[----:B------:R-:W-:-:S07]  /*11d0*/  MOV R2, UR4 ;  /* 0x0000000400027c02 */ /* 0x000fce0008000f00 */
.L_x_12:
[----:B------:R-:W-:Y:S02]  /*11e0*/  ULDC.64 UR4, c[0x0][0x5a0] ;  /* 0x0001680000047ab9 */ /* 0x000fe40000000a00 */
[----:B------:R-:W-:-:S04]  /*11f0*/  ISETP.NE.U32.AND P0, PT, RZ, UR4, PT ;  /* 0x00000004ff007c0c */ /* 0x000fc8000bf05070 */
[----:B------:R-:W-:-:S13]  /*1200*/  ISETP.NE.AND.EX P0, PT, RZ, UR5, PT, P0 ;  /* 0x00000005ff007c0c */ /* 0x000fda000bf05300 */
[----:B------:R-:W-:Y:S05]  /*1210*/  @!P0 BRA `(.L_x_14) ;  /* 0x00000000001c8947 */ /* 0x000fea0003800000 */
[----:B------:R-:W3:Y:S02]  /*1220*/  LDC.64 R4, c[0x0][0x5a0] ;  /* 0x00016800ff047b82 */ /* 0x000ee40000000a00 */
[----:B---3--:R-:W3:Y:S02]  /*1230*/  LDG.E.64 R4, desc[UR36][R4.64] ;  /* 0x0000002404047981 */ /* 0x008ee4000c1e1b00 */
[----:B---3--:R-:W-:-:S04]  /*1240*/  ISETP.NE.U32.AND P0, PT, R4, RZ, PT ;  /* 0x000000ff0400720c */ /* 0x008fc80003f05070 */
[----:B------:R-:W-:-:S13]  /*1250*/  ISETP.NE.AND.EX P0, PT, R5, RZ, PT, P0 ;  /* 0x000000ff0500720c */ /* 0x000fda0003f05300 */
[----:B------:R-:W-:Y:S05]  /*1260*/  @!P0 BRA `(.L_x_14) ;  /* 0x0000000000088947 */ /* 0x000fea0003800000 */
[----:B------:R3:W5:Y:S01]  /*1270*/  LD.E R16, desc[UR36][R4.64] ;  /* 0x0000002404107980 */ /* 0x000762000c101900 */
[----:B------:R-:W-:Y:S05]  /*1280*/  BRA `(.L_x_15) ;  /* 0x0000000000247947 */ /* 0x000fea0003800000 */
.L_x_14:
[----:B------:R-:W-:Y:S02]  /*1290*/  ULDC.64 UR4, c[0x0][0x590] ;  /* 0x0001640000047ab9 */ /* 0x000fe40000000a00 */
[----:B------:R-:W-:-:S04]  /*12a0*/  ISETP.NE.U32.AND P0, PT, RZ, UR4, PT ;  /* 0x00000004ff007c0c */ /* 0x000fc8000bf05070 */
[----:B------:R-:W-:-:S13]  /*12b0*/  ISETP.NE.AND.EX P0, PT, RZ, UR5, PT, P0 ;  /* 0x00000005ff007c0c */ /* 0x000fda000bf05300 */
[----:B------:R-:W-:Y:S05]  /*12c0*/  @!P0 BRA `(.L_x_16) ;  /* 0x00000000000c8947 */ /* 0x000fea0003800000 */
[----:B------:R-:W3:Y:S02]  /*12d0*/  LDC.64 R4, c[0x0][0x590] ;  /* 0x00016400ff047b82 */ /* 0x000ee40000000a00 */
[----:B---3--:R4:W5:Y:S01]  /*12e0*/  LDG.E R16, desc[UR36][R4.64] ;  /* 0x0000002404107981 */ /* 0x008962000c1e1900 */
[----:B------:R-:W-:Y:S05]  /*12f0*/  BRA `(.L_x_15) ;  /* 0x0000000000087947 */ /* 0x000fea0003800000 */
.L_x_16:
[----:B------:R-:W-:Y:S02]  /*1300*/  ULDC UR4, c[0x0][0x584] ;  /* 0x0001610000047ab9 */ /* 0x000fe40000000800 */
[----:B------:R-:W-:-:S07]  /*1310*/  IMAD.U32 R16, RZ, RZ, UR4 ;  /* 0x00000004ff107e24 */ /* 0x000fce000f8e00ff */
.L_x_15:
[----:B------:R-:W-:-:S13]  /*1320*/  LOP3.LUT P0, RZ, R0, 0xff, RZ, 0xc0, !PT ;  /* 0x000000ff00ff7812 */ /* 0x000fda000780c0ff */
[----:B------:R-:W-:Y:S05]  /*1330*/  @!P0 EXIT ;  /* 0x000000000000894d */ /* 0x000fea0003800000 */
[----:B------:R-:W-:Y:S01]  /*1340*/  ULDC UR4, c[0x0][0x28c] ;  /* 0x0000a30000047ab9 */ /* 0x000fe20000000800 */
[----:B------:R-:W-:Y:S01]  /*1350*/  UMOV UR38, URZ ;  /* 0x0000003f00267c82 */ /* 0x000fe20008000000 */
[----:B------:R-:W-:Y:S01]  /*1360*/  UIADD3 UR4, UR4, 0x3f, URZ ;  /* 0x0000003f04047890 */ /* 0x000fe2000fffe03f */
[----:B------:R-:W-:-:S03]  /*1370*/  UMOV UR39, URZ ;  /* 0x0000003f00277c82 */ /* 0x000fc60008000000 */
[----:B------:R-:W-:-:S04]  /*1380*/  USHF.R.S32.HI UR5, URZ, 0x1f, UR4 ;  /* 0x0000001f3f057899 */ /* 0x000fc80008011404 */
[----:B------:R-:W-:-:S04]  /*1390*/  ULEA.HI UR5, UR5, UR4, URZ, 0x6 ;  /* 0x0000000405057291 */ /* 0x000fc8000f8f303f */
[----:B------:R-:W-:-:S12]  /*13a0*/  USHF.R.S32.HI UR44, URZ, 0x6, UR5 ;  /* 0x000000063f2c7899 */ /* 0x000fd80008011405 */
.L_x_544:
[----:B------:R-:W0:Y:S01]  /*13b0*/  S2R R0, SR_TID.X ;  /* 0x0000000000007919 */ /* 0x000e220000002100 */
[----:B-1----:R-:W1:Y:S01]  /*13c0*/  S2UR UR7, SR_CgaCtaId ;  /* 0x00000000000779c3 */ /* 0x002e620000008800 */
[----:B------:R-:W-:Y:S02]  /*13d0*/  UMOV UR6, 0x400 ;  /* 0x0000040000067882 */ /* 0x000fe40000000000 */
[----:B-1----:R-:W-:Y:S01]  /*13e0*/  ULEA UR6, UR7, UR6, 0x18 ;  /* 0x0000000607067291 */ /* 0x002fe2000f8ec03f */
[----:B0-----:R-:W-:-:S04]  /*13f0*/  LOP3.LUT R0, R0, 0x80, RZ, 0xc0, !PT ;  /* 0x0000008000007812 */ /* 0x001fc800078ec0ff */
[----:B------:R-:W-:-:S06]  /*1400*/  SHF.R.U32.HI R0, RZ, 0x7, R0 ;  /* 0x00000007ff007819 */ /* 0x000fcc0000011600 */
[----:B------:R-:W0:Y:S02]  /*1410*/  SHFL.IDX PT, R0, R0, RZ, 0x1f ;  /* 0x00001fff00007589 */ /* 0x000e2400000e0000 */
[----:B0-----:R-:W-:-:S13]  /*1420*/  R2UR UR4, R0 ;  /* 0x00000000000472ca */ /* 0x001fda00000e0000 */
[----:B------:R-:W-:-:S04]  /*1430*/  ULEA.HI UR5, UR4, UR4, URZ, 0x1 ;  /* 0x0000000404057291 */ /* 0x000fc8000f8f083f */
[----:B------:R-:W-:-:S04]  /*1440*/  ULOP3.LUT UR5, UR5, 0x7fffe, URZ, 0xc0, !UPT ;  /* 0x0007fffe05057892 */ /* 0x000fc8000f8ec03f */
[----:B------:R-:W-:-:S03]  /*1450*/  UIADD3 UR5, UR4, -UR5, URZ ;  /* 0x8000000504057290 */ /* 0x000fc6000fffe03f */
[----:B------:R-:W-:Y:S01]  /*1460*/  ULDC UR4, c[0x0][0x28c] ;  /* 0x0000a30000047ab9 */ /* 0x000fe20000000800 */
[----:B------:R-:W-:Y:S01]  /*1470*/  ULEA UR5, UR5, UR6, 0xd ;  /* 0x0000000605057291 */ /* 0x000fe2000f8e683f */
[----:B------:R-:W-:-:S03]  /*1480*/  ISETP.LT.AND P0, PT, RZ, UR4, PT ;  /* 0x00000004ff007c0c */ /* 0x000fc6000bf01270 */
[----:B------:R-:W-:-:S04]  /*1490*/  UIADD3 UR5, UR5, 0x100, URZ ;  /* 0x0000010005057890 */ /* 0x000fc8000fffe03f */
[----:B------:R-:W-:-:S04]  /*14a0*/  USHF.R.U32.HI UR5, URZ, 0x4, UR5 ;  /* 0x000000043f057899 */ /* 0x000fc80008011605 */
[----:B------:R-:W-:Y:S02]  /*14b0*/  ULOP3.LUT UR46, UR5, 0x3fff, URZ, 0xc0, !UPT ;  /* 0x00003fff052e7892 */ /* 0x000fe4000f8ec03f */
[----:B---3--:R-:W-:Y:S10]  /*14c0*/  @P0 BRA `(.L_x_17) ;  /* 0x0000000000400947 */ /* 0x008ff40003800000 */
[----:B------:R-:W-:Y:S01]  /*14d0*/  MOV R0, 0x0 ;  /* 0x0000000000007802 */ /* 0x000fe20000000f00 */
[----:B------:R-:W-:Y:S01]  /*14e0*/  ULDC.64 UR4, c[0x4][0x68] ;  /* 0x01001a0000047ab9 */ /* 0x000fe20000000a00 */
[----:B------:R-:W-:Y:S01]  /*14f0*/  ULDC.64 UR6, c[0x4][0x8] ;  /* 0x0100020000067ab9 */ /* 0x000fe20000000a00 */
[----:B---34-:R-:W-:Y:S01]  /*1500*/  IMAD.U32 R4, RZ, RZ, UR4 ;  /* 0x00000004ff047e24 */ /* 0x018fe2000f8e00ff */
[----:B------:R0:W1:Y:S01]  /*1510*/  LDC.64 R14, c[0x4][R0] ;  /* 0x01000000000e7b82 */ /* 0x0000620000000a00 */
[----:B------:R-:W-:Y:S01]  /*1520*/  IMAD.U32 R5, RZ, RZ, UR5 ;  /* 0x00000005ff057e24 */ /* 0x000fe2000f8e00ff */
[----:B------:R-:W-:Y:S01]  /*1530*/  ULDC.64 UR4, c[0x4][0x70] ;  /* 0x01001c0000047ab9 */ /* 0x000fe20000000a00 */
[----:B------:R-:W-:Y:S01]  /*1540*/  IMAD.U32 R10, RZ, RZ, UR6 ;  /* 0x00000006ff0a7e24 */ /* 0x000fe2000f8e00ff */
[----:B------:R-:W-:Y:S01]  /*1550*/  MOV R7, UR5 ;  /* 0x0000000500077c02 */ /* 0x000fe20008000f00 */
[----:B------:R-:W-:Y:S01]  /*1560*/  IMAD.U32 R6, RZ, RZ, UR4 ;  /* 0x00000004ff067e24 */ /* 0x000fe2000f8e00ff */
[----:B------:R-:W-:Y:S01]  /*1570*/  MOV R13, RZ ;  /* 0x000000ff000d7202 */ /* 0x000fe20000000f00 */
[----:B------:R-:W-:-:S02]  /*1580*/  IMAD.U32 R11, RZ, RZ, UR7 ;  /* 0x00000007ff0b7e24 */ /* 0x000fc4000f8e00ff */
[----:B------:R-:W-:Y:S02]  /*1590*/  IMAD.MOV.U32 R8, RZ, RZ, 0x1e1 ;  /* 0x000001e1ff087424 */ /* 0x000fe400078e00ff */
[----:B0-----:R-:W-:-:S07]  /*15a0*/  IMAD.MOV.U32 R12, RZ, RZ, 0x1 ;  /* 0x00000001ff0c7424 */ /* 0x001fce00078e00ff */
[----:B------:R-:W-:-:S07]  /*15b0*/  LEPC R20, `(.L_x_17) ;  /* 0x000000001014794e */ /* 0x000fce0000000000 */
[----:B-12--5:R-:W-:Y:S05]  /*15c0*/  CALL.ABS.NOINC R14 ;  /* 0x000000000e007343 */ /* 0x026fea0003c00000 */
.L_x_17:
[----:B------:R-:W-:-:S06]  /*15d0*/  ULOP3.LUT UR4, UR40, 0x1, URZ, 0xfc, !UPT ;  /* 0x0000000128047892 */ /* 0x000fcc000f8efc3f */
[----:B------:R-:W-:-:S05]  /*15e0*/  IMAD.U32 R0, RZ, RZ, UR4 ;  /* 0x00000004ff007e24 */ /* 0x000fca000f8e00ff */
[----:B------:R-:W-:-:S13]  /*15f0*/  ISETP.NE.AND P0, PT, R0, 0x3, PT ;  /* 0x000000030000780c */ /* 0x000fda0003f05270 */
[----:B------:R-:W-:Y:S05]  /*1600*/  @!P0 BRA `(.L_x_18) ;  /* 0x0000000000048947 */ /* 0x000fea0003800000 */
[----:B------:R-:W-:Y:S01]  /*1610*/  BPT.TRAP 0x1 ;  /* 0x000000040000795c */ /* 0x000fe20000300000 */
.L_x_18:
[----:B------:R-:W0:Y:S01]  /*1620*/  S2UR UR5, SR_CgaCtaId ;  /* 0x00000000000579c3 */ /* 0x000e220000008800 */
[----:B------:R-:W-:Y:S01]  /*1630*/  UMOV UR4, 0x400 ;  /* 0x0000040000047882 */ /* 0x000fe20000000000 */
[----:B---34-:R-:W-:Y:S02]  /*1640*/  IMAD.U32 R5, RZ, RZ, UR39 ;  /* 0x00000027ff057e24 */ /* 0x018fe4000f8e00ff */
[----:B--2---:R-:W-:-:S05]  /*1650*/  IMAD.U32 R3, RZ, RZ, UR38 ;  /* 0x00000026ff037e24 */ /* 0x004fca000f8e00ff */
[----:B------:R-:W-:Y:S01]  /*1660*/  SHF.L.U32 R3, R3, 0x1f, RZ ;  /* 0x0000001f03037819 */ /* 0x000fe200000006ff */
[----:B0-----:R-:W-:-:S06]  /*1670*/  ULEA UR4, UR5, UR4, 0x18 ;  /* 0x0000000405047291 */ /* 0x001fcc000f8ec03f */
[----:B------:R-:W-:-:S05]  /*1680*/  IMAD.U32 R0, RZ, RZ, UR4 ;  /* 0x00000004ff007e24 */ /* 0x000fca000f8e00ff */
[----:B------:R-:W-:-:S04]  /*1690*/  LEA R4, R5, R0, 0x3 ;  /* 0x0000000005047211 */ /* 0x000fc800078e18ff */
[----:B------:R0:W1:Y:S01]  /*16a0*/  SYNCS.PHASECHK.TRANS64.TRYWAIT P1, [R4+URZ], R3 ;  /* 0x00000003040075a7 */ /* 0x000062000802017f */
[----:B------:R-:W-:Y:S05]  /*16b0*/  @!P0 BRA `(.L_x_19) ;  /* 0x0000000000048947 */ /* 0x000fea0003800000 */
[----:B------:R-:W-:Y:S01]  /*16c0*/  BPT.TRAP 0x1 ;  /* 0x000000040000795c */ /* 0x000fe20000300000 */
.L_x_19:
[----:B-1----:R-:W-:Y:S05]  /*16d0*/  @P1 BRA `(.L_x_20) ;  /* 0x0000000000081947 */ /* 0x002fea0003800000 */
[----:B------:R-:W1:Y:S02]  /*16e0*/  SYNCS.PHASECHK.TRANS64.TRYWAIT P1, [R4+URZ], R3 ;  /* 0x00000003040075a7 */ /* 0x000e64000802017f */
[----:B-1----:R-:W-:Y:S05]  /*16f0*/  @!P1 BRA `(.L_x_21) ;  /* 0x000001a000f49947 */ /* 0x002fea0003800000 */
.L_x_20:
[----:B------:R-:W-:-:S04]  /*1700*/  UISETP.LT.AND UP0, UPT, UR44, 0x1, UPT ;  /* 0x000000012c00788c */ /* 0x000fc8000bf01270 */
[----:B------:R-:W-:-:S06]  /*1710*/  USEL UR4, UR44, 0x1, UP0 ;  /* 0x000000012c047887 */ /* 0x000fcc0008000000 */
[----:B01----:R-:W-:Y:S01]  /*1720*/  IMAD.U32 R3, RZ, RZ, UR4 ;  /* 0x00000004ff037e24 */ /* 0x003fe2000f8e00ff */
[----:B------:R-:W-:Y:S05]  /*1730*/  WARPSYNC.ALL ;  /* 0x0000000000007948 */ /* 0x000fea0003800000 */
[----:B------:R-:W-:-:S04]  /*1740*/  IADD3 R3, -R3, UR44, RZ ;  /* 0x0000002c03037c10 */ /* 0x000fc8000fffe1ff */
[----:B------:R-:W-:Y:S02]  /*1750*/  ISETP.GE.AND P1, PT, R3, 0x1, PT ;  /* 0x000000010300780c */ /* 0x000fe40003f26270 */
[----:B------:R-:W-:Y:S01]  /*1760*/  R2UR UR4, R0 ;  /* 0x00000000000472ca */ /* 0x000fe200000e0000 */
[----:B------:R-:W-:Y:S01]  /*1770*/  WARPGROUP.ARRIVE ;  /* 0x00000000000079c5 */ /* 0x000fe20000000000 */
[----:B------:R-:W-:Y:S01]  /*1780*/  UMOV UR9, 0x40000040 ;  /* 0x4000004000097882 */ /* 0x000fe20000000000 */
[----:B------:R-:W-:Y:S01]  /*1790*/  UMOV UR11, 0x40000040 ;  /* 0x40000040000b7882 */ /* 0x000fe20000000000 */
[----:B------:R-:W-:Y:S04]  /*17a0*/  STL [R1+0x2c8], R17 ;  /* 0x0002c81101007387 */ /* 0x000fe80000100800 */
[----:B-----5:R-:W-:Y:S04]  /*17b0*/  STL [R1+0x2c4], R16 ;  /* 0x0002c41001007387 */ /* 0x020fe80000100800 */
[----:B------:R0:W-:Y:S01]  /*17c0*/  STL [R1+0x2c0], R3 ;  /* 0x0002c00301007387 */ /* 0x0001e20000100800 */
[----:B------:R-:W-:-:S03]  /*17d0*/  UIADD3 UR4, UR4, 0x20100, URZ ;  /* 0x0002010004047890 */ /* 0x000fc6000fffe03f */
[----:B------:R1:W-:Y:S01]  /*17e0*/  STL [R1+0x2bc], R2 ;  /* 0x0002bc0201007387 */ /* 0x0003e20000100800 */
[----:B------:R-:W-:-:S03]  /*17f0*/  USHF.R.U32.HI UR4, URZ, 0x4, UR4 ;  /* 0x000000043f047899 */ /* 0x000fc60008011604 */
[----:B------:R2:W-:Y:S01]  /*1800*/  STL [R1+0x2cc], R0 ;  /* 0x0002cc0001007387 */ /* 0x0005e20000100800 */
[----:B------:R-:W-:Y:S02]  /*1810*/  ULOP3.LUT UR5, UR4, 0x3fff, URZ, 0xc0, !UPT ;  /* 0x00003fff04057892 */ /* 0x000fe4000f8ec03f */
[----:B------:R-:W-:Y:S02]  /*1820*/  ULOP3.LUT UR4, UR46, 0x10000, URZ, 0xfc, !UPT ;  /* 0x000100002e047892 */ /* 0x000fe4000f8efc3f */
[----:B------:R-:W-:Y:S02]  /*1830*/  ULOP3.LUT UR5, UR5, 0x10000, URZ, 0xfc, !UPT ;  /* 0x0001000005057892 */ /* 0x000fe4000f8efc3f */
[----:B------:R-:W-:Y:S02]  /*1840*/  ULEA UR6, UR39, UR4, 0xb ;  /* 0x0000000427067291 */ /* 0x000fe4000f8e583f */
[----:B------:R-:W-:-:S05]  /*1850*/  ULEA UR7, UR39, UR5, 0xb ;  /* 0x0000000527077291 */ /* 0x000fca000f8e583f */
[----:B------:R-:W-:Y:S02]  /*1860*/  UMOV UR8, UR6 ;  /* 0x0000000600087c82 */ /* 0x000fe40008000000 */
[----:B------:R-:W-:Y:S02]  /*1870*/  UMOV UR10, UR7 ;  /* 0x00000007000a7c82 */ /* 0x000fe40008000000 */
[----:B------:R-:W-:Y:S01]  /*1880*/  HGMMA.64x256x16.F32.BF16 R24, gdesc[UR8], RZ, !UPT, gsb0 ;  /* 0x03e00000081879f0 */ /* 0x000fe2000c0018ff */
[----:B------:R-:W-:Y:S01]  /*1890*/  UIADD3 UR8, UR6, 0x400, URZ ;  /* 0x0000040006087890 */ /* 0x000fe2000fffe03f */
[----:B------:R-:W-:Y:S01]  /*18a0*/  UMOV UR9, 0x40000040 ;  /* 0x4000004000097882 */ /* 0x000fe20000000000 */
[----:B------:R-:W-:Y:S02]  /*18b0*/  WARPGROUP.DEPBAR.LE gsb0, 0x0 ;  /* 0x00008000000079c5 */ /* 0x000fe40000010000 */
[----:B------:R-:W-:Y:S01]  /*18c0*/  STL.64 [R1], R24 ;  /* 0x0000001801007387 */ /* 0x000fe20000100a00 */
[----:B------:R-:W-:Y:S01]  /*18d0*/  IMAD.MOV.U32 R235, RZ, RZ, R46 ;  /* 0x000000ffffeb7224 */ /* 0x000fe200078e002e */
[----:B------:R-:W-:Y:S01]  /*18e0*/  MOV R232, R49 ;  /* 0x0000003100e87202 */ /* 0x000fe20000000f00 */
[----:B------:R-:W-:Y:S01]  /*18f0*/  IMAD.MOV.U32 R234, RZ, RZ, R47 ;  /* 0x000000ffffea7224 */ /* 0x000fe200078e002f */
[----:B------:R-:W-:Y:S01]  /*1900*/  STL.64 [R1+0x8], R26 ;  /* 0x0000081a01007387 */ /* 0x000fe20000100a00 */
        /* <DEDUP_REMOVED lines=55> */
[----:B0-----:R-:W-:Y:S01]  /*1c80*/  MOV R3, R149 ;  /* 0x0000009500037202 */ /* 0x001fe20000000f00 */
[----:B------:R-:W-:Y:S01]  /*1c90*/  IMAD.MOV.U32 R167, RZ, RZ, R83 ;  /* 0x000000ffffa77224 */ /* 0x000fe200078e0053 */
[----:B------:R0:W-:Y:S01]  /*1ca0*/  STL.64 [R1+0x50], R44 ;  /* 0x0000502c01007387 */ /* 0x0001e20000100a00 */
[----:B------:R-:W-:-:S02]  /*1cb0*/  IMAD.MOV.U32 R169, RZ, RZ, R85 ;  /* 0x000000ffffa97224 */ /* 0x000fc400078e0055 */
[----:B------:R-:W-:Y:S01]  /*1cc0*/  IMAD.MOV.U32 R170, RZ, RZ, R86 ;  /* 0x000000ffffaa7224 */ /* 0x000fe200078e0056 */
[----:B------:R-:W-:Y:S01]  /*1cd0*/  STL [R1+0x580], R152 ;  /* 0x0005809801007387 */ /* 0x000fe20000100800 */
[----:B------:R-:W-:Y:S02]  /*1ce0*/  IMAD.MOV.U32 R171, RZ, RZ, R87 ;  /* 0x000000ffffab7224 */ /* 0x000fe400078e0057 */
[----:B------:R-:W-:Y:S02]  /*1cf0*/  IMAD.MOV.U32 R172, RZ, RZ, R88 ;  /* 0x000000ffffac7224 */ /* 0x000fe400078e0058 */
[----:B------:R-:W-:Y:S02]  /*1d00*/  IMAD.MOV.U32 R174, RZ, RZ, R90 ;  /* 0x000000ffffae7224 */ /* 0x000fe400078e005a */
[----:B------:R-:W-:Y:S02]  /*1d10*/  IMAD.MOV.U32 R175, RZ, RZ, R91 ;  /* 0x000000ffffaf7224 */ /* 0x000fe400078e005b */
[----:B------:R-:W-:-:S02]  /*1d20*/  IMAD.MOV.U32 R176, RZ, RZ, R92 ;  /* 0x000000ffffb07224 */ /* 0x000fc400078e005c */
[----:B------:R-:W-:Y:S02]  /*1d30*/  IMAD.MOV.U32 R177, RZ, RZ, R93 ;  /* 0x000000ffffb17224 */ /* 0x000fe400078e005d */
        /* <DEDUP_REMOVED lines=44> */
[----:B-1----:R-:W-:Y:S02]  /*2000*/  IMAD.MOV.U32 R2, RZ, RZ, R150 ;  /* 0x000000ffff027224 */ /* 0x002fe400078e0096 */
[----:B--2---:R-:W-:Y:S02]  /*2010*/  IMAD.MOV.U32 R0, RZ, RZ, R151 ;  /* 0x000000ffff007224 */ /* 0x004fe400078e0097 */
[----:B0-----:R-:W-:-:S06]  /*2020*/  WARPGROUP.ARRIVE ;  /* 0x00000000000079c5 */ /* 0x001fcc0000000000 */
[----:B------:R-:W-:Y:S03]  /*2030*/  HGMMA.64x256x16.F32.BF16 R24, gdesc[UR8], RZ, !UPT, gsb0 ;  /* 0x03e00000081879f0 */ /* 0x000fe6000c0018ff */
[----:B------:R-:W-:Y:S02]  /*2040*/  WARPGROUP.DEPBAR.LE gsb0, 0x0 ;  /* 0x00008000000079c5 */ /* 0x000fe40000010000 */
[----:B------:R-:W-:Y:S04]  /*2050*/  STL.64 [R1+0x578], R150 ;  /* 0x0005789601007387 */ /* 0x000fe80000100a00 */
        /* <DEDUP_REMOVED lines=20> */
[----:B------:R0:W-:Y:S04]  /*21a0*/  STL.64 [R1+0x4d0], R108 ;  /* 0x0004d06c01007387 */ /* 0x0001e80000100a00 */
[----:B0-----:R-:W2:Y:S04]  /*21b0*/  LDL.LU R108, [R1] ;  /* 0x00000000016c7983 */ /* 0x001ea80000300800 */
[----:B------:R-:W2:Y:S04]  /*21c0*/  LDL.LU R109, [R1+0x4] ;  /* 0x00000400016d7983 */ /* 0x000ea80000300800 */
        /* <DEDUP_REMOVED lines=19> */
[----:B------:R-:W2:Y:S01]  /*2300*/  LDL.LU R129, [R1+0x54] ;  /* 0x0000540001817983 */ /* 0x000ea20000300800 */
        /* <DEDUP_REMOVED lines=15> */
[----:B------:R-:W-:Y:S01]  /*2400*/  UIADD3 UR8, UR6, 0x2, URZ ;  /* 0x0000000206087890 */ /* 0x000fe2000fffe03f */
[----:B------:R-:W-:Y:S01]  /*2410*/  IMAD.MOV.U32 R140, RZ, RZ, R225 ;  /* 0x000000ffff8c7224 */ /* 0x000fe200078e00e1 */
[----:B------:R-:W-:Y:S01]  /*2420*/  UIADD3 UR10, UR7, 0x2, URZ ;  /* 0x00000002070a7890 */ /* 0x000fe2000fffe03f */
[----:B------:R-:W-:Y:S01]  /*2430*/  IMAD.MOV.U32 R141, RZ, RZ, R224 ;  /* 0x000000ffff8d7224 */ /* 0x000fe200078e00e0 */
[----:B------:R-:W-:Y:S01]  /*2440*/  UMOV UR9, 0x40000040 ;  /* 0x4000004000097882 */ /* 0x000fe20000000000 */
[----:B------:R-:W-:Y:S01]  /*2450*/  IMAD.MOV.U32 R143, RZ, RZ, R222 ;  /* 0x000000ffff8f7224 */ /* 0x000fe200078e00de */
[----:B------:R-:W-:Y:S01]  /*2460*/  MOV R222, R14 ;  /* 0x0000000e00de7202 */ /* 0x000fe20000000f00 */
[----:B------:R-:W-:Y:S01]  /*2470*/  IMAD.MOV.U32 R144, RZ, RZ, R221 ;  /* 0x000000ffff907224 */ /* 0x000fe200078e00dd */
[----:B------:R-:W-:Y:S01]  /*2480*/  UMOV UR11, 0x40000040 ;  /* 0x40000040000b7882 */ /* 0x000fe20000000000 */
[----:B------:R-:W-:-:S02]  /*2490*/  IMAD.MOV.U32 R145, RZ, RZ, R220 ;  /* 0x000000ffff917224 */ /* 0x000fc400078e00dc */
[----:B------:R-:W-:Y:S02]  /*24a0*/  IMAD.MOV.U32 R146, RZ, RZ, R219 ;  /* 0x000000ffff927224 */ /* 0x000fe400078e00db */
[----:B------:R-:W-:Y:S01]  /*24b0*/  IMAD.MOV.U32 R148, RZ, RZ, R217 ;  /* 0x000000ffff947224 */ /* 0x000fe200078e00d9 */
[----:B------:R-:W-:Y:S01]  /*24c0*/  MOV R217, R19 ;  /* 0x0000001300d97202 */ /* 0x000fe20000000f00 */
        /* <DEDUP_REMOVED lines=21> */
[----:B------:R-:W-:-:S06]  /*2620*/  IMAD.MOV.U32 R235, RZ, RZ, R0 ;  /* 0x000000ffffeb7224 */ /* 0x000fcc00078e0000 */
[----:B--2---:R-:W-:-:S06]  /*2630*/  WARPGROUP.ARRIVE ;  /* 0x00000000000079c5 */ /* 0x004fcc0000000000 */
[----:B------:R-:W-:Y:S03]  /*2640*/  HGMMA.64x256x16.F32.BF16 R108, gdesc[UR8], R108, gsb0 ;  /* 0x03e00000086c79f0 */ /* 0x000fe6000800186c */
[----:B------:R-:W-:Y:S02]  /*2650*/  WARPGROUP.DEPBAR.LE gsb0, 0x0 ;  /* 0x00008000000079c5 */ /* 0x000fe40000010000 */
[----:B------:R-:W-:Y:S04]  /*2660*/  STL.64 [R1], R108 ;  /* 0x0000006c01007387 */ /* 0x000fe80000100a00 */
        /* <DEDUP_REMOVED lines=63> */
[----:B0-----:R-:W2:Y:S04]  /*2a60*/  LDL.LU R152, [R1+0x580] ;  /* 0x0005800001987983 */ /* 0x001ea80000300800 */
[----:B------:R-:W3:Y:S04]  /*2a70*/  LDL.LU.64 R150, [R1+0x578] ;  /* 0x0005780001967983 */ /* 0x000ee80000300a00 */
        /* <DEDUP_REMOVED lines=20> */
[----:B------:R-:W3:Y:S01]  /*2bc0*/  LDL.LU.64 R108, [R1+0x4d0] ;  /* 0x0004d000016c7983 */ /* 0x000ee20000300a00 */
[----:B------:R-:W-:Y:S01]  /*2bd0*/  UIADD3 UR8, UR6, 0x402, URZ ;  /* 0x0000040206087890 */ /* 0x000fe2000fffe03f */
[----:B------:R-:W-:Y:S01]  /*2be0*/  UMOV UR9, 0x40000040 ;  /* 0x4000004000097882 */ /* 0x000fe20000000000 */
[----:B---3--:R-:W-:-:S07]  /*2bf0*/  WARPGROUP.ARRIVE ;  /* 0x00000000000079c5 */ /* 0x008fce0000000000 */
[----:B------:R-:W-:Y:S03]  /*2c00*/  HGMMA.64x256x16.F32.BF16 R24, gdesc[UR8], R24, gsb0 ;  /* 0x03e00000081879f0 */ /* 0x000fe60008001818 */
        /* <DEDUP_REMOVED lines=65> */
[----:B0-----:R-:W3:Y:S04]  /*3020*/  LDL.LU.64 R24, [R1] ;  /* 0x0000000001187983 */ /* 0x001ee80000300a00 */
        /* <DEDUP_REMOVED lines=63> */
[----:B------:R-:W-:-:S02]  /*3420*/  UIADD3 UR8, UR6, 0x4, URZ ;  /* 0x0000000406087890 */ /* 0x000fc4000fffe03f */
[----:B------:R-:W-:Y:S01]  /*3430*/  UIADD3 UR10, UR7, 0x4, URZ ;  /* 0x00000004070a7890 */ /* 0x000fe2000fffe03f */
[----:B------:R-:W-:Y:S01]  /*3440*/  UMOV UR9, 0x40000040 ;  /* 0x4000004000097882 */ /* 0x000fe20000000000 */
[----:B------:R-:W-:Y:S01]  /*3450*/  UMOV UR11, 0x40000040 ;  /* 0x40000040000b7882 */ /* 0x000fe20000000000 */
[----:B---3--:R-:W-:-:S06]  /*3460*/  WARPGROUP.ARRIVE ;  /* 0x00000000000079c5 */ /* 0x008fcc0000000000 */
[----:B------:R-:W-:Y:S03]  /*3470*/  HGMMA.64x256x16.F32.BF16 R24, gdesc[UR8], R24, gsb0 ;  /* 0x03e00000081879f0 */ /* 0x000fe60008001818 */
        /* <DEDUP_REMOVED lines=41> */
[----:B------:R0:W-:Y:S01]  /*3710*/  STL.64 [R1+0x50], R44 ;  /* 0x0000502c01007387 */ /* 0x0001e20000100a00 */
[----:B------:R-:W-:Y:S01]  /*3720*/  IMAD.MOV.U32 R210, RZ, RZ, R126 ;  /* 0x000000ffffd27224 */ /* 0x000fe200078e007e */
[----:B------:R-:W-:Y:S01]  /*3730*/  MOV R181, R97 ;  /* 0x0000006100b57202 */ /* 0x000fe20000000f00 */
[----:B------:R-:W-:Y:S01]  /*3740*/  IMAD.MOV.U32 R208, RZ, RZ, R124 ;  /* 0x000000ffffd07224 */ /* 0x000fe200078e007c */
[----:B------:R-:W3:Y:S01]  /*3750*/  LDL.LU.64 R150, [R1+0x4c8] ;  /* 0x0004c80001967983 */ /* 0x000ee20000300a00 */
        /* <DEDUP_REMOVED lines=40> */
[----:B------:R-:W-:-:S02]  /*39e0*/  IMAD.MOV.U32 R182, RZ, RZ, R98 ;  /* 0x000000ffffb67224 */ /* 0x000fc400078e0062 */
[----:B------:R-:W-:Y:S01]  /*39f0*/  IMAD.MOV.U32 R183, RZ, RZ, R99 ;  /* 0x000000ffffb77224 */ /* 0x000fe200078e0063 */
[----:B------:R-:W3:Y:S01]  /*3a00*/  LDL.LU.64 R128, [R1+0x470] ;  /* 0x0004700001807983 */ /* 0x000ee20000300a00 */
[----:B------:R-:W-:Y:S02]  /*3a10*/  IMAD.MOV.U32 R180, RZ, RZ, R96 ;  /* 0x000000ffffb47224 */ /* 0x000fe400078e0060 */
[----:B------:R-:W-:Y:S01]  /*3a20*/  IMAD.MOV.U32 R178, RZ, RZ, R94 ;  /* 0x000000ffffb27224 */ /* 0x000fe200078e005e */
[----:B------:R-:W3:Y:S01]  /*3a30*/  LDL.LU.64 R126, [R1+0x468] ;  /* 0x00046800017e7983 */ /* 0x000ee20000300a00 */
[----:B------:R-:W-:Y:S02]  /*3a40*/  IMAD.MOV.U32 R179, RZ, RZ, R95 ;  /* 0x000000ffffb37224 */ /* 0x000fe400078e005f */
        /* <DEDUP_REMOVED lines=56> */
[----:B------:R-:W-:-:S03]  /*3dd0*/  IMAD.MOV.U32 R0, RZ, RZ, R46 ;  /* 0x000000ffff007224 */ /* 0x000fc600078e002e */
        /* <DEDUP_REMOVED lines=21> */
[----:B0-----:R-:W3:Y:S04]  /*3f30*/  LDL.LU.64 R44, [R1+0x320] ;  /* 0x00032000012c7983 */ /* 0x001ee80000300a00 */
        /* <DEDUP_REMOVED lines=11> */
[----:B------:R-:W-:-:S02]  /*3ff0*/  UMOV UR9, 0x40000040 ;  /* 0x4000004000097882 */ /* 0x000fc40000000000 */
[----:B--2---:R-:W-:Y:S01]  /*4000*/  STL [R1+0x2b8], R152 ;  /* 0x0002b89801007387 */ /* 0x004fe20000100800 */
[----:B---3--:R-:W-:-:S06]  /*4010*/  WARPGROUP.ARRIVE ;  /* 0x00000000000079c5 */ /* 0x008fcc0000000000 */
        /* <DEDUP_REMOVED lines=63> */
[----:B------:R-:W-:-:S02]  /*4410*/  IMAD.MOV.U32 R146, RZ, RZ, R224 ;  /* 0x000000ffff927224 */ /* 0x000fc400078e00e0 */
[----:B------:R-:W-:Y:S01]  /*4420*/  IMAD.MOV.U32 R152, RZ, RZ, R218 ;  /* 0x000000ffff987224 */ /* 0x000fe200078e00da */
[----:B------:R-:W-:Y:S01]  /*4430*/  UIADD3 UR8, UR6, 0x6, URZ ;  /* 0x0000000606087890 */ /* 0x000fe2000fffe03f */
[----:B------:R-:W-:Y:S01]  /*4440*/  IMAD.MOV.U32 R147, RZ, RZ, R223 ;  /* 0x000000ffff937224 */ /* 0x000fe200078e00df */
[----:B------:R-:W-:Y:S01]  /*4450*/  UIADD3 UR10, UR7, 0x6, URZ ;  /* 0x00000006070a7890 */ /* 0x000fe2000fffe03f */
[----:B------:R-:W-:Y:S01]  /*4460*/  IMAD.MOV.U32 R148, RZ, RZ, R222 ;  /* 0x000000ffff947224 */ /* 0x000fe200078e00de */
[----:B------:R-:W-:Y:S01]  /*4470*/  UMOV UR9, 0x40000040 ;  /* 0x4000004000097882 */ /* 0x000fe20000000000 */
[----:B------:R-:W-:Y:S01]  /*4480*/  IMAD.MOV.U32 R149, RZ, RZ, R221 ;  /* 0x000000ffff957224 */ /* 0x000fe200078e00dd */
[----:B------:R-:W-:Y:S01]  /*4490*/  UMOV UR11, 0x40000040 ;  /* 0x40000040000b7882 */ /* 0x000fe20000000000 */
[----:B------:R-:W-:Y:S01]  /*44a0*/  IMAD.MOV.U32 R151, RZ, RZ, R219 ;  /* 0x000000ffff977224 */ /* 0x000fe200078e00db */
[----:B------:R0:W5:Y:S01]  /*44b0*/  LDL.LU R0, [R1+0x2cc] ;  /* 0x0002cc0001007983 */ /* 0x0001620000300800 */
[----:B------:R-:W-:-:S02]  /*44c0*/  IMAD.MOV.U32 R131, RZ, RZ, R17 ;  /* 0x000000ffff837224 */ /* 0x000fc400078e0011 */
[----:B------:R-:W-:Y:S01]  /*44d0*/  IMAD.MOV.U32 R132, RZ, RZ, R16 ;  /* 0x000000ffff847224 */ /* 0x000fe200078e0010 */
[----:B------:R0:W5:Y:S01]  /*44e0*/  LDL.LU R17, [R1+0x2c8] ;  /* 0x0002c80001117983 */ /* 0x0001620000300800 */
[----:B------:R-:W-:Y:S02]  /*44f0*/  IMAD.MOV.U32 R133, RZ, RZ, R3 ;  /* 0x000000ffff857224 */ /* 0x000fe400078e0003 */
[----:B------:R-:W-:Y:S01]  /*4500*/  IMAD.MOV.U32 R134, RZ, RZ, R2 ;  /* 0x000000ffff867224 */ /* 0x000fe200078e0002 */
[----:B------:R0:W5:Y:S01]  /*4510*/  LDL.LU R16, [R1+0x2c4] ;  /* 0x0002c40001107983 */ /* 0x0001620000300800 */
[----:B------:R-:W-:Y:S02]  /*4520*/  IMAD.MOV.U32 R218, RZ, RZ, R23 ;  /* 0x000000ffffda7224 */ /* 0x000fe400078e0017 */
[----:B------:R-:W-:Y:S01]  /*4530*/  IMAD.MOV.U32 R219, RZ, RZ, R22 ;  /* 0x000000ffffdb7224 */ /* 0x000fe200078e0016 */
[----:B------:R0:W5:Y:S01]  /*4540*/  LDL.LU R3, [R1+0x2c0] ;  /* 0x0002c00001037983 */ /* 0x0001620000300800 */
[----:B------:R-:W-:-:S02]  /*4550*/  IMAD.MOV.U32 R221, RZ, RZ, R20 ;  /* 0x000000ffffdd7224 */ /* 0x000fc400078e0014 */
[----:B------:R-:W-:Y:S01]  /*4560*/  IMAD.MOV.U32 R222, RZ, RZ, R19 ;  /* 0x000000ffffde7224 */ /* 0x000fe200078e0013 */
[----:B------:R0:W5:Y:S01]  /*4570*/  LDL.LU R2, [R1+0x2bc] ;  /* 0x0002bc0001027983 */ /* 0x0001620000300800 */
        /* <DEDUP_REMOVED lines=77> */
[----:B-1----:R0:W5:Y:S04]  /*4a50*/  LDL.LU R152, [R1+0x2b8] ;  /* 0x0002b80001987983 */ /* 0x0021680000300800 */
[----:B------:R-:W2:Y:S04]  /*4a60*/  LDL.LU.64 R150, [R1+0x2b0] ;  /* 0x0002b00001967983 */ /* 0x000ea80000300a00 */
        /* <DEDUP_REMOVED lines=20> */
[----:B------:R-:W2:Y:S01]  /*4bb0*/  LDL.LU.64 R108, [R1+0x208] ;  /* 0x00020800016c7983 */ /* 0x000ea20000300a00 */
[----:B------:R-:W-:Y:S01]  /*4bc0*/  UIADD3 UR8, UR6, 0x406, URZ ;  /* 0x0000040606087890 */ /* 0x000fe2000fffe03f */
[----:B------:R-:W-:Y:S01]  /*4bd0*/  UMOV UR9, 0x40000040 ;  /* 0x4000004000097882 */ /* 0x000fe20000000000 */
[----:B--2---:R-:W-:-:S07]  /*4be0*/  WARPGROUP.ARRIVE ;  /* 0x00000000000079c5 */ /* 0x004fce0000000000 */
[----:B------:R-:W-:Y:S03]  /*4bf0*/  HGMMA.64x256x16.F32.BF16 R24, gdesc[UR8], R24, gsb0 ;  /* 0x03e00000081879f0 */ /* 0x000fe60008001818 */
[----:B------:R-:W-:Y:S02]  /*4c00*/  WARPGROUP.DEPBAR.LE gsb0, 0x0 ;  /* 0x00008000000079c5 */ /* 0x000fe40000010000 */
[----:B0-----:R-:W-:Y:S05]  /*4c10*/  @!P1 BRA `(.L_x_22) ;  /* 0x0000004000d09947 */ /* 0x001fea0003800000 */
[----:B------:R-:W-:Y:S01]  /*4c20*/  UIADD3 UR7, UR39, 0x1, URZ ;  /* 0x0000000127077890 */ /* 0x000fe2000fffe03f */
[----:B-----5:R-:W-:Y:S01]  /*4c30*/  R2UR UR6, R3 ;  /* 0x00000000030672ca */ /* 0x020fe200000e0000 */
[----:B------:R-:W-:Y:S02]  /*4c40*/  UMOV UR12, UR39 ;  /* 0x00000027000c7c82 */ /* 0x000fe40008000000 */
[----:B------:R-:W-:-:S04]  /*4c50*/  UISETP.NE.AND UP0, UPT, UR7, 0x4, UPT ;  /* 0x000000040700788c */ /* 0x000fc8000bf05270 */
[----:B------:R-:W-:Y:S02]  /*4c60*/  USEL UR8, URZ, 0x1, UP0 ;  /* 0x000000013f087887 */ /* 0x000fe40008000000 */
[----:B------:R-:W-:Y:S02]  /*4c70*/  USEL UR7, UR7, URZ, UP0 ;  /* 0x0000003f07077287 */ /* 0x000fe40008000000 */
[----:B------:R-:W-:-:S06]  /*4c80*/  ULOP3.LUT UR8, UR38, UR8, URZ, 0x3c, !UPT ;  /* 0x0000000826087292 */ /* 0x000fcc000f8e3c3f */
[----:B------:R-:W-:-:S07]  /*4c90*/  IMAD.U32 R3, RZ, RZ, UR8 ;  /* 0x00000008ff037e24 */ /* 0x000fce000f8e00ff */
.L_x_29:
[----:B------:R-:W-:Y:S05]  /*4ca0*/  @!P0 BRA `(.L_x_23) ;  /* 0x0000000000048947 */ /* 0x000fea0003800000 */
[----:B------:R-:W-:Y:S01]  /*4cb0*/  BPT.TRAP 0x1 ;  /* 0x000000040000795c */ /* 0x000fe20000300000 */
.L_x_23:
[----:B------:R-:W0:Y:S01]  /*4cc0*/  S2UR UR9, SR_CgaCtaId ;  /* 0x00000000000979c3 */ /* 0x000e220000008800 */
[----:B------:R-:W-:Y:S01]  /*4cd0*/  UMOV UR8, 0x400 ;  /* 0x0000040000087882 */ /* 0x000fe20000000000 */
[----:B------:R-:W-:Y:S01]  /*4ce0*/  IMAD.U32 R4, RZ, RZ, UR7 ;  /* 0x00000007ff047e24 */ /* 0x000fe2000f8e00ff */
[----:B------:R-:W-:Y:S01]  /*4cf0*/  SHF.L.U32 R5, R3, 0x1f, RZ ;  /* 0x0000001f03057819 */ /* 0x000fe200000006ff */
[----:B0-----:R-:W-:-:S06]  /*4d00*/  ULEA UR8, UR9, UR8, 0x18 ;  /* 0x0000000809087291 */ /* 0x001fcc000f8ec03f */
[----:B------:R-:W-:-:S04]  /*4d10*/  IMAD.U32 R0, RZ, RZ, UR8 ;  /* 0x00000008ff007e24 */ /* 0x000fc8000f8e00ff */
[----:B------:R-:W-:-:S04]  /*4d20*/  IMAD R4, R4, 0x8, R0 ;  /* 0x0000000804047824 */ /* 0x000fc800078e0200 */
[----:B------:R0:W1:Y:S01]  /*4d30*/  SYNCS.PHASECHK.TRANS64.TRYWAIT P1, [R4+URZ], R5 ;  /* 0x00000005040075a7 */ /* 0x000062000802017f */
[----:B------:R-:W-:Y:S05]  /*4d40*/  @!P0 BRA `(.L_x_24) ;  /* 0x0000000000048947 */ /* 0x000fea0003800000 */
[----:B------:R-:W-:Y:S01]  /*4d50*/  BPT.TRAP 0x1 ;  /* 0x000000040000795c */ /* 0x000fe20000300000 */
.L_x_24:
[----:B-1----:R-:W-:Y:S05]  /*4d60*/  @P1 BRA `(.L_x_25) ;  /* 0x0000000000081947 */ /* 0x002fea0003800000 */
[----:B------:R-:W1:Y:S02]  /*4d70*/  SYNCS.PHASECHK.TRANS64.TRYWAIT P1, [R4+URZ], R5 ;  /* 0x00000005040075a7 */ /* 0x000e64000802017f */
[----:B-1----:R-:W-:Y:S05]  /*4d80*/  @!P1 BRA `(.L_x_26) ;  /* 0x0000016c00649947 */ /* 0x002fea0003800000 */
.L_x_25:
        /* <DEDUP_REMOVED lines=64> */
[----:B--2---:R-:W2:Y:S04]  /*5190*/  LDL.LU.64 R24, [R1] ;  /* 0x0000000001187983 */ /* 0x004ea80000300a00 */
        /* <DEDUP_REMOVED lines=63> */
[----:B------:R-:W-:-:S02]  /*5590*/  ULEA UR13, UR7, UR4, 0xb ;  /* 0x00000004070d7291 */ /* 0x000fc4000f8e583f */
[----:B------:R-:W-:Y:S01]  /*55a0*/  ULEA UR14, UR7, UR5, 0xb ;  /* 0x00000005070e7291 */ /* 0x000fe2000f8e583f */
[----:B------:R-:W-:Y:S01]  /*55b0*/  STL [R1+0x2cc], R17 ;  /* 0x0002cc1101007387 */ /* 0x000fe20000100800 */
[----:B------:R-:W-:Y:S01]  /*55c0*/  UMOV UR9, 0x40000040 ;  /* 0x4000004000097882 */ /* 0x000fe20000000000 */
[----:B------:R-:W-:Y:S02]  /*55d0*/  UMOV UR11, 0x40000040 ;  /* 0x40000040000b7882 */ /* 0x000fe40000000000 */
[----:B------:R-:W-:Y:S01]  /*55e0*/  UMOV UR8, UR13 ;  /* 0x0000000d00087c82 */ /* 0x000fe20008000000 */
[----:B------:R-:W-:Y:S01]  /*55f0*/  STL [R1+0x2c8], R16 ;  /* 0x0002c81001007387 */ /* 0x000fe20000100800 */
[----:B------:R-:W-:-:S03]  /*5600*/  UMOV UR10, UR14 ;  /* 0x0000000e000a7c82 */ /* 0x000fc60008000000 */
[----:B------:R-:W-:Y:S04]  /*5610*/  STL [R1+0x2c4], R3 ;  /* 0x0002c40301007387 */ /* 0x000fe80000100800 */
[----:B------:R3:W-:Y:S04]  /*5620*/  STL [R1+0x2c0], R2 ;  /* 0x0002c00201007387 */ /* 0x0007e80000100800 */
[----:B------:R4:W-:Y:S01]  /*5630*/  STL [R1+0x2bc], R0 ;  /* 0x0002bc0001007387 */ /* 0x0009e20000100800 */
[----:B--2---:R-:W-:-:S06]  /*5640*/  WARPGROUP.ARRIVE ;  /* 0x00000000000079c5 */ /* 0x004fcc0000000000 */
[----:B------:R-:W-:Y:S03]  /*5650*/  HGMMA.64x256x16.F32.BF16 R24, gdesc[UR8], R24, gsb0 ;  /* 0x03e00000081879f0 */ /* 0x000fe60008001818 */
[----:B------:R-:W-:Y:S02]  /*5660*/  WARPGROUP.DEPBAR.LE gsb0, 0x0 ;  /* 0x00008000000079c5 */ /* 0x000fe40000010000 */
[----:B------:R-:W-:Y:S01]  /*5670*/  STL.64 [R1], R24 ;  /* 0x0000001801007387 */ /* 0x000fe20000100a00 */
[----:B---3--:R-:W-:Y:S01]  /*5680*/  IMAD.MOV.U32 R2, RZ, RZ, R150 ;  /* 0x000000ffff027224 */ /* 0x008fe200078e0096 */
[----:B----4-:R-:W-:Y:S01]  /*5690*/  MOV R0, R151 ;  /* 0x0000009700007202 */ /* 0x010fe20000000f00 */
[----:B01----:R-:W-:Y:S01]  /*56a0*/  IMAD.MOV.U32 R4, RZ, RZ, R148 ;  /* 0x000000ffff047224 */ /* 0x003fe200078e0094 */
        /* <DEDUP_REMOVED lines=40> */
[----:B------:R-:W2:Y:S01]  /*5930*/  LDL.LU.64 R150, [R1+0x780] ;  /* 0x0007800001967983 */ /* 0x000ea20000300a00 */
        /* <DEDUP_REMOVED lines=44> */
[----:B------:R-:W-:-:S02]  /*5c00*/  IMAD.MOV.U32 R178, RZ, RZ, R94 ;  /* 0x000000ffffb27224 */ /* 0x000fc400078e005e */
[----:B------:R-:W-:Y:S01]  /*5c10*/  IMAD.MOV.U32 R179, RZ, RZ, R95 ;  /* 0x000000ffffb37224 */ /* 0x000fe200078e005f */
[----:B------:R-:W2:Y:S01]  /*5c20*/  LDL.LU.64 R126, [R1+0x720] ;  /* 0x00072000017e7983 */ /* 0x000ea20000300a00 */
[----:B------:R-:W-:Y:S02]  /*5c30*/  IMAD.MOV.U32 R176, RZ, RZ, R92 ;  /* 0x000000ffffb07224 */ /* 0x000fe400078e005c */
[----:B------:R-:W-:Y:S01]  /*5c40*/  IMAD.MOV.U32 R177, RZ, RZ, R93 ;  /* 0x000000ffffb17224 */ /* 0x000fe200078e005d */
[----:B------:R-:W2:Y:S01]  /*5c50*/  LDL.LU.64 R124, [R1+0x718] ;  /* 0x00071800017c7983 */ /* 0x000ea20000300a00 */
[----:B------:R-:W-:Y:S02]  /*5c60*/  IMAD.MOV.U32 R174, RZ, RZ, R90 ;  /* 0x000000ffffae7224 */ /* 0x000fe400078e005a */
        /* <DEDUP_REMOVED lines=74> */
[----:B0-----:R-:W2:Y:S04]  /*6110*/  LDL.LU.64 R44, [R1+0x5d8] ;  /* 0x0005d800012c7983 */ /* 0x001ea80000300a00 */
        /* <DEDUP_REMOVED lines=11> */
[----:B------:R-:W-:-:S02]  /*61d0*/  UMOV UR9, 0x40000040 ;  /* 0x4000004000097882 */ /* 0x000fc40000000000 */
[----:B------:R-:W-:Y:S01]  /*61e0*/  STL [R1+0x580], R152 ;  /* 0x0005809801007387 */ /* 0x000fe20000100800 */
[----:B--2---:R-:W-:-:S06]  /*61f0*/  WARPGROUP.ARRIVE ;  /* 0x00000000000079c5 */ /* 0x004fcc0000000000 */
        /* <DEDUP_REMOVED lines=59> */
[----:B------:R-:W-:Y:S02]  /*65b0*/  IMAD.MOV.U32 R138, RZ, RZ, R227 ;  /* 0x000000ffff8a7224 */ /* 0x000fe400078e00e3 */
[----:B------:R-:W-:Y:S02]  /*65c0*/  IMAD.MOV.U32 R140, RZ, RZ, R225 ;  /* 0x000000ffff8c7224 */ /* 0x000fe400078e00e1 */
[----:B------:R-:W-:Y:S01]  /*65d0*/  IMAD.MOV.U32 R141, RZ, RZ, R224 ;  /* 0x000000ffff8d7224 */ /* 0x000fe200078e00e0 */
[----:B------:R-:W-:Y:S01]  /*65e0*/  MOV R224, R12 ;  /* 0x0000000c00e07202 */ /* 0x000fe20000000f00 */
[----:B------:R-:W-:Y:S02]  /*65f0*/  IMAD.MOV.U32 R142, RZ, RZ, R223 ;  /* 0x000000ffff8e7224 */ /* 0x000fe400078e00df */
[----:B------:R-:W-:Y:S02]  /*6600*/  IMAD.MOV.U32 R143, RZ, RZ, R222 ;  /* 0x000000ffff8f7224 */ /* 0x000fe400078e00de */
[----:B------:R-:W-:-:S02]  /*6610*/  IMAD.MOV.U32 R145, RZ, RZ, R220 ;  /* 0x000000ffff917224 */ /* 0x000fc400078e00dc */
[----:B------:R-:W-:Y:S01]  /*6620*/  IMAD.MOV.U32 R146, RZ, RZ, R219 ;  /* 0x000000ffff927224 */ /* 0x000fe200078e00db */
[----:B------:R-:W-:Y:S01]  /*6630*/  MOV R219, R17 ;  /* 0x0000001100db7202 */ /* 0x000fe20000000f00 */
[----:B------:R-:W-:Y:S02]  /*6640*/  IMAD.MOV.U32 R147, RZ, RZ, R218 ;  /* 0x000000ffff937224 */ /* 0x000fe400078e00da */
[----:B------:R-:W-:Y:S02]  /*6650*/  IMAD.MOV.U32 R148, RZ, RZ, R217 ;  /* 0x000000ffff947224 */ /* 0x000fe400078e00d9 */
[----:B------:R-:W-:Y:S02]  /*6660*/  IMAD.MOV.U32 R150, RZ, RZ, R215 ;  /* 0x000000ffff967224 */ /* 0x000fe400078e00d7 */
[----:B------:R-:W-:Y:S01]  /*6670*/  IMAD.MOV.U32 R151, RZ, RZ, R214 ;  /* 0x000000ffff977224 */ /* 0x000fe200078e00d6 */
[----:B------:R-:W-:Y:S01]  /*6680*/  MOV R214, R22 ;  /* 0x0000001600d67202 */ /* 0x000fe20000000f00 */
        /* <DEDUP_REMOVED lines=18> */
[----:B------:R-:W-:Y:S01]  /*67b0*/  IMAD.MOV.U32 R235, RZ, RZ, R0 ;  /* 0x000000ffffeb7224 */ /* 0x000fe200078e0000 */
[----:B------:R-:W-:-:S02]  /*67c0*/  UIADD3 UR8, UR13, 0x2, URZ ;  /* 0x000000020d087890 */ /* 0x000fc4000fffe03f */
[----:B------:R-:W-:Y:S01]  /*67d0*/  UIADD3 UR10, UR14, 0x2, URZ ;  /* 0x000000020e0a7890 */ /* 0x000fe2000fffe03f */
[----:B------:R-:W-:Y:S01]  /*67e0*/  UMOV UR9, 0x40000040 ;  /* 0x4000004000097882 */ /* 0x000fe20000000000 */
[----:B------:R-:W-:Y:S01]  /*67f0*/  UMOV UR11, 0x40000040 ;  /* 0x40000040000b7882 */ /* 0x000fe20000000000 */
        /* <DEDUP_REMOVED lines=236> */
[----:B------:R-:W-:Y:S01]  /*76c0*/  STL.64 [R1+0x30], R36 ;  /* 0x0000302401007387 */ /* 0x000fe20000100a00 */
[----:B------:R-:W-:-:S03]  /*76d0*/  IMAD.MOV.U32 R5, RZ, RZ, R150 ;  /* 0x000000ffff057224 */ /* 0x000fc600078e0096 */
[----:B------:R-:W-:Y:S01]  /*76e0*/  STL.64 [R1+0x38], R38 ;  /* 0x0000382601007387 */ /* 0x000fe20000100a00 */
[----:B------:R-:W-:-:S03]  /*76f0*/  IMAD.MOV.U32 R4, RZ, RZ, R151 ;  /* 0x000000ffff047224 */ /* 0x000fc600078e0097 */
[----:B------:R-:W-:Y:S01]  /*7700*/  STL.64 [R1+0x40], R40 ;  /* 0x0000402801007387 */ /* 0x000fe20000100a00 */
[----:B------:R-:W-:Y:S01]  /*7710*/  IMAD.MOV.U32 R7, RZ, RZ, R148 ;  /* 0x000000ffff077224 */ /* 0x000fe200078e0094 */
[----:B------:R-:W-:Y:S02]  /*7720*/  MOV R6, R149 ;  /* 0x0000009500067202 */ /* 0x000fe40000000f00 */
[----:B------:R-:W-:Y:S01]  /*7730*/  STL.64 [R1+0x48], R42 ;  /* 0x0000482a01007387 */ /* 0x000fe20000100a00 */
[----:B------:R-:W-:-:S03]  /*7740*/  IMAD.MOV.U32 R9, RZ, RZ, R146 ;  /* 0x000000ffff097224 */ /* 0x000fc600078e0092 */
[----:B------:R0:W-:Y:S01]  /*7750*/  STL.64 [R1+0x50], R44 ;  /* 0x0000502c01007387 */ /* 0x0001e20000100a00 */
[----:B------:R-:W-:Y:S01]  /*7760*/  IMAD.MOV.U32 R8, RZ, RZ, R147 ;  /* 0x000000ffff087224 */ /* 0x000fe200078e0093 */
[----:B------:R-:W-:Y:S02]  /*7770*/  MOV R11, R144 ;  /* 0x00000090000b7202 */ /* 0x000fe40000000f00 */
[----:B------:R-:W3:Y:S01]  /*7780*/  LDL.LU.64 R150, [R1+0x4c8] ;  /* 0x0004c80001967983 */ /* 0x000ee20000300a00 */
[----:B------:R-:W-:-:S03]  /*7790*/  IMAD.MOV.U32 R10, RZ, RZ, R145 ;  /* 0x000000ffff0a7224 */ /* 0x000fc600078e0091 */
[----:B------:R-:W3:Y:S01]  /*77a0*/  LDL.LU.64 R148, [R1+0x4c0] ;  /* 0x0004c00001947983 */ /* 0x000ee20000300a00 */
[----:B------:R-:W-:Y:S02]  /*77b0*/  IMAD.MOV.U32 R13, RZ, RZ, R142 ;  /* 0x000000ffff0d7224 */ /* 0x000fe400078e008e */
[----:B------:R-:W-:Y:S01]  /*77c0*/  IMAD.MOV.U32 R12, RZ, RZ, R143 ;  /* 0x000000ffff0c7224 */ /* 0x000fe200078e008f */
[----:B------:R-:W3:Y:S01]  /*77d0*/  LDL.LU.64 R146, [R1+0x4b8] ;  /* 0x0004b80001927983 */ /* 0x000ee20000300a00 */
[----:B------:R-:W-:Y:S01]  /*77e0*/  IMAD.MOV.U32 R15, RZ, RZ, R140 ;  /* 0x000000ffff0f7224 */ /* 0x000fe200078e008c */
[----:B------:R-:W-:Y:S01]  /*77f0*/  MOV R18, R139 ;  /* 0x0000008b00127202 */ /* 0x000fe20000000f00 */
[----:B------:R-:W-:Y:S01]  /*7800*/  IMAD.MOV.U32 R14, RZ, RZ, R141 ;  /* 0x000000ffff0e7224 */ /* 0x000fe200078e008d */
[----:B------:R-:W3:Y:S01]  /*7810*/  LDL.LU.64 R144, [R1+0x4b0] ;  /* 0x0004b00001907983 */ /* 0x000ee20000300a00 */
[----:B------:R-:W-:-:S03]  /*7820*/  IMAD.MOV.U32 R19, RZ, RZ, R138 ;  /* 0x000000ffff137224 */ /* 0x000fc600078e008a */
[----:B------:R-:W3:Y:S01]  /*7830*/  LDL.LU.64 R142, [R1+0x4a8] ;  /* 0x0004a800018e7983 */ /* 0x000ee20000300a00 */
[----:B------:R-:W-:Y:S01]  /*7840*/  IMAD.MOV.U32 R21, RZ, RZ, R136 ;  /* 0x000000ffff157224 */ /* 0x000fe200078e0088 */
[----:B------:R-:W-:Y:S01]  /*7850*/  MOV R23, R134 ;  /* 0x0000008600177202 */ /* 0x000fe20000000f00 */
[----:B------:R-:W-:Y:S01]  /*7860*/  IMAD.MOV.U32 R20, RZ, RZ, R137 ;  /* 0x000000ffff147224 */ /* 0x000fe200078e0089 */
        /* <DEDUP_REMOVED lines=220> */
[----:B------:R-:W-:Y:S02]  /*8630*/  IMAD.MOV.U32 R130, RZ, RZ, R17 ;  /* 0x000000ffff827224 */ /* 0x000fe400078e0011 */
        /* <DEDUP_REMOVED lines=123> */
[----:B------:R-:W-:Y:S01]  /*8df0*/  BPT.TRAP 0x1 ;  /* 0x000000040000795c */ /* 0x000fe20000300000 */
.L_x_27:
[----:B-----5:R-:W-:Y:S01]  /*8e00*/  ISETP.NE.AND P1, PT, R17, RZ, PT ;  /* 0x000000ff1100720c */ /* 0x020fe20003f25270 */
[----:B------:R-:W-:Y:S01]  /*8e10*/  IMAD.U32 R4, RZ, RZ, UR12 ;  /* 0x0000000cff047e24 */ /* 0x000fe2000f8e00ff */
[----:B------:R-:W-:-:S11]  /*8e20*/  UISETP.GT.U32.AND UP0, UPT, UR40, 0x1, UPT ;  /* 0x000000012800788c */ /* 0x000fd6000bf04070 */
[----:B------:R-:W-:-:S05]  /*8e30*/  @P1 LEA R4, R4, R0, 0x3 ;  /* 0x0000000004041211 */ /* 0x000fca00078e18ff */
[----:B------:R-:W-:-:S05]  /*8e40*/  @P1 VIADD R4, R4, 0x20 ;  /* 0x0000002004041836 */ /* 0x000fca0000000000 */
[----:B------:R-:W-:-:S04]  /*8e50*/  @P1 PRMT R4, R152, 0x654, R4 ;  /* 0x0000065498041816 */ /* 0x000fc80000000004 */
[----:B------:R0:W-:Y:S01]  /*8e60*/  @P1 SYNCS.ARRIVE.TRANS64.RED.A1T0 RZ, [R4+URZ], RZ ;  /* 0x000000ff04ff19a7 */ /* 0x0001e2000810043f */
[----:B------:R-:W-:-:S13]  /*8e70*/  PLOP3.LUT P1, PT, PT, PT, UP0, 0x80, 0x0 ;  /* 0x000000000000781c */ /* 0x000fda0003f2f008 */
[----:B0-----:R-:W-:Y:S05]  /*8e80*/  @P1 BRA `(.L_x_28) ;  /* 0x0000000000041947 */ /* 0x001fea0003800000 */
[----:B------:R-:W-:Y:S01]  /*8e90*/  BPT.TRAP 0x1 ;  /* 0x000000040000795c */ /* 0x000fe20000300000 */
.L_x_28:
[----:B------:R-:W-:Y:S02]  /*8ea0*/  UISETP.GT.AND UP2, UPT, UR6, 0x1, UPT ;  /* 0x000000010600788c */ /* 0x000fe4000bf44270 */
[----:B------:R-:W-:Y:S02]  /*8eb0*/  UIADD3 UR7, UR7, 0x1, URZ ;  /* 0x0000000107077890 */ /* 0x000fe4000fffe03f */
[----:B------:R-:W-:Y:S02]  /*8ec0*/  UIADD3 UR12, UR12, 0x1, URZ ;  /* 0x000000010c0c7890 */ /* 0x000fe4000fffe03f */
[----:B------:R-:W-:Y:S01]  /*8ed0*/  PLOP3.LUT P1, PT, PT, PT, UP2, 0x80, 0x0 ;  /* 0x000000000000781c */ /* 0x000fe20003f2f028 */
[----:B------:R-:W-:Y:S02]  /*8ee0*/  UISETP.NE.AND UP0, UPT, UR7, 0x4, UPT ;  /* 0x000000040700788c */ /* 0x000fe4000bf05270 */
[----:B------:R-:W-:Y:S02]  /*8ef0*/  UISETP.NE.AND UP1, UPT, UR12, 0x4, UPT ;  /* 0x000000040c00788c */ /* 0x000fe4000bf25270 */
[----:B------:R-:W-:-:S02]  /*8f00*/  USEL UR8, URZ, 0x1, UP0 ;  /* 0x000000013f087887 */ /* 0x000fc40008000000 */
[----:B------:R-:W-:Y:S02]  /*8f10*/  UIADD3 UR6, UR6, -0x1, URZ ;  /* 0xffffffff06067890 */ /* 0x000fe4000fffe03f */
[----:B------:R-:W-:Y:S02]  /*8f20*/  USEL UR7, UR7, URZ, UP0 ;  /* 0x0000003f07077287 */ /* 0x000fe40008000000 */
[----:B------:R-:W-:Y:S01]  /*8f30*/  USEL UR12, UR12, URZ, UP1 ;  /* 0x0000003f0c0c7287 */ /* 0x000fe20008800000 */
[----:B------:R-:W-:Y:S01]  /*8f40*/  LOP3.LUT R3, R3, UR8, RZ, 0x3c, !PT ;  /* 0x0000000803037c12 */ /* 0x000fe2000f8e3cff */
[----:B------:R-:W-:Y:S10]  /*8f50*/  @P1 BRA `(.L_x_29) ;  /* 0xffffffbc00501947 */ /* 0x000ff4000383ffff */
.L_x_22:
[----:B-----5:R-:W0:Y:S02]  /*8f60*/  LDC R3, c[0x0][0x28c] ;  /* 0x0000a300ff037b82 */ /* 0x020e240000000800 */
[----:B0-----:R-:W-:-:S13]  /*8f70*/  ISETP.GE.AND P1, PT, R3, 0x1, PT ;  /* 0x000000010300780c */ /* 0x001fda0003f26270 */
[----:B------:R-:W-:Y:S05]  /*8f80*/  @!P1 BRA `(.L_x_30) ;  /* 0x0000000000449947 */ /* 0x000fea0003800000 */
[----:B------:R-:W-:Y:S05]  /*8f90*/  @!P0 BRA `(.L_x_31) ;  /* 0x0000000000048947 */ /* 0x000fea0003800000 */
[----:B------:R-:W-:Y:S01]  /*8fa0*/  BPT.TRAP 0x1 ;  /* 0x000000040000795c */ /* 0x000fe20000300000 */
.L_x_31:
[----:B------:R-:W-:Y:S01]  /*8fb0*/  ISETP.NE.AND P0, PT, R17, RZ, PT ;  /* 0x000000ff1100720c */ /* 0x000fe20003f05270 */
[----:B------:R-:W-:-:S12]  /*8fc0*/  UISETP.LT.AND UP1, UPT, UR44, 0x1, UPT ;  /* 0x000000012c00788c */ /* 0x000fd8000bf21270 */
[----:B------:R-:W-:-:S05]  /*8fd0*/  VOTEU.ANY UP0, P0 ;  /* 0x00000000003f7886 */ /* 0x000fca0000000100 */
[----:B------:R-:W-:-:S04]  /*8fe0*/  @UP0 USEL UR4, UR44, 0x1, UP1 ;  /* 0x000000012c040887 */ /* 0x000fc80008800000 */
[----:B------:R-:W-:Y:S02]  /*8ff0*/  @UP0 UIADD3 UR4, UR39, UR44, -UR4 ;  /* 0x0000002c27040290 */ /* 0x000fe4000fffe804 */
[----:B------:R-:W-:-:S04]  /*9000*/  UISETP.GT.U32.AND UP0, UPT, UR40, 0x1, UPT ;  /* 0x000000012800788c */ /* 0x000fc8000bf04070 */
[----:B------:R-:W-:-:S04]  /*9010*/  IMAD.U32 R3, RZ, RZ, UR4 ;  /* 0x00000004ff037e24 */ /* 0x000fc8000f8e00ff */
[----:B------:R-:W-:-:S05]  /*9020*/  @P0 IMAD.SHL.U32 R3, R3, 0x8, RZ ;  /* 0x0000000803030824 */ /* 0x000fca00078e00ff */
[----:B------:R-:W-:-:S04]  /*9030*/  @P0 LOP3.LUT R3, R3, 0x18, RZ, 0xc0, !PT ;  /* 0x0000001803030812 */ /* 0x000fc800078ec0ff */
[----:B------:R-:W-:-:S04]  /*9040*/  @P0 IADD3 R0, R0, 0x20, R3 ;  /* 0x0000002000000810 */ /* 0x000fc80007ffe003 */
[----:B------:R-:W-:-:S04]  /*9050*/  @P0 PRMT R0, R152, 0x654, R0 ;  /* 0x0000065498000816 */ /* 0x000fc80000000000 */
[----:B------:R0:W-:Y:S01]  /*9060*/  @P0 SYNCS.ARRIVE.TRANS64.RED.A1T0 RZ, [R0+URZ], RZ ;  /* 0x000000ff00ff09a7 */ /* 0x0001e2000810043f */
[----:B------:R-:W-:-:S13]  /*9070*/  PLOP3.LUT P0, PT, PT, PT, UP0, 0x80, 0x0 ;  /* 0x000000000000781c */ /* 0x000fda0003f0f008 */
[----:B0-----:R-:W-:Y:S05]  /*9080*/  @P0 BRA `(.L_x_30) ;  /* 0x0000000000040947 */ /* 0x001fea0003800000 */
[----:B------:R-:W-:Y:S01]  /*9090*/  BPT.TRAP 0x1 ;  /* 0x000000040000795c */ /* 0x000fe20000300000 */
.L_x_30:
[----:B------:R-:W0:Y:S01]  /*90a0*/  S2R R8, SR_TID.X ;  /* 0x0000000000087919 */ /* 0x000e220000002100 */
[----:B------:R-:W-:Y:S01]  /*90b0*/  IMAD.MOV.U32 R19, RZ, RZ, 0x6540 ;  /* 0x00006540ff137424 */ /* 0x000fe200078e00ff */
[----:B------:R-:W-:Y:S02]  /*90c0*/  UIMAD.WIDE UR6, UR41, 0x100, URZ ;  /* 0x00000100290678a5 */ /* 0x000fe4000f8e023f */
[----:B------:R-:W-:Y:S01]  /*90d0*/  USHF.R.S32.HI UR10, URZ, 0x1f, UR43 ;  /* 0x0000001f3f0a7899 */ /* 0x000fe2000801142b */
[----:B------:R-:W-:Y:S01]  /*90e0*/  ULDC.64 UR8, c[0x0][0x5d0] ;  /* 0x0001740000087ab9 */ /* 0x000fe20000000a00 */
[----:B------:R-:W-:Y:S02]  /*90f0*/  UIADD3 UR39, UR44, UR39, URZ ;  /* 0x000000272c277290 */ /* 0x000fe4000fffe03f */
[----:B------:R-:W-:Y:S02]  /*9100*/  UIMAD UR4, UR10, UR8, URZ ;  /* 0x000000080a0472a4 */ /* 0x000fe4000f8e023f */
[----:B------:R-:W-:-:S02]  /*9110*/  USHF.L.U32 UR41, UR41, 0x8, URZ ;  /* 0x0000000829297899 */ /* 0x000fc4000800063f */
[----:B------:R-:W-:Y:S01]  /*9120*/  UIMAD UR4, UR43, UR9, UR4 ;  /* 0x000000092b0472a4 */ /* 0x000fe2000f8e0204 */
[----:B------:R-:W-:Y:S01]  /*9130*/  ULDC UR5, c[0x0][0x284] ;  /* 0x0000a10000057ab9 */ /* 0x000fe20000000800 */
[----:B------:R-:W-:Y:S01]  /*9140*/  UISETP.GT.U32.AND UP0, UPT, UR39, 0x3, UPT ;  /* 0x000000032700788c */ /* 0x000fe2000bf04070 */
[----:B------:R-:W-:-:S03]  /*9150*/  IMAD.U32 R153, RZ, RZ, UR5 ;  /* 0x00000005ff997e24 */ /* 0x000fc6000f8e00ff */
[----:B------:R-:W-:Y:S01]  /*9160*/  UISETP.LT.U32.AND UP0, UPT, UR44, 0x4, UP0 ;  /* 0x000000042c00788c */ /* 0x000fe20008701070 */
[--C-:B0-----:R-:W-:Y:S02]  /*9170*/  SHF.R.U32.HI R4, RZ, 0x7, R8.reuse ;  /* 0x00000007ff047819 */ /* 0x101fe40000011608 */
[----:B------:R-:W-:Y:S02]  /*9180*/  SHF.R.U32.HI R5, RZ, 0x2, R8 ;  /* 0x00000002ff057819 */ /* 0x000fe40000011608 */
[----:B------:R-:W-:Y:S02]  /*9190*/  LOP3.LUT R4, R4, 0x1, RZ, 0xc0, !PT ;  /* 0x0000000104047812 */ /* 0x000fe400078ec0ff */
[C---:B------:R-:W-:Y:S02]  /*91a0*/  SHF.L.U32 R18, R8.reuse, 0x1, RZ ;  /* 0x0000000108127819 */ /* 0x040fe400000006ff */
[----:B------:R-:W-:Y:S01]  /*91b0*/  LOP3.LUT R6, R8, 0x60, RZ, 0xc0, !PT ;  /* 0x0000006008067812 */ /* 0x000fe200078ec0ff */
[----:B------:R-:W-:Y:S01]  /*91c0*/  IMAD.SHL.U32 R3, R4, 0x40, RZ ;  /* 0x0000004004037824 */ /* 0x000fe200078e00ff */
[----:B------:R-:W-:-:S02]  /*91d0*/  LOP3.LUT R5, R5, 0x7, RZ, 0xc0, !PT ;  /* 0x0000000705057812 */ /* 0x000fc400078ec0ff */
[----:B------:R-:W-:Y:S02]  /*91e0*/  LOP3.LUT R18, R18, 0x6, RZ, 0xc0, !PT ;  /* 0x0000000612127812 */ /* 0x000fe400078ec0ff */
[----:B------:R-:W-:Y:S02]  /*91f0*/  SHF.R.U32.HI R6, RZ, 0x1, R6 ;  /* 0x00000001ff067819 */ /* 0x000fe40000011606 */
[--C-:B------:R-:W-:Y:S02]  /*9200*/  LOP3.LUT R3, R3, 0x40, R5.reuse, 0xe2, !PT ;  /* 0x0000004003037812 */ /* 0x100fe400078ee205 */
[----:B------:R-:W-:Y:S01]  /*9210*/  PRMT R18, R18, R19, UR42 ;  /* 0x0000002a12127e16 */ /* 0x000fe20008000013 */
[----:B------:R-:W-:Y:S01]  /*9220*/  USHF.L.U32 UR42, UR42, 0x8, URZ ;  /* 0x000000082a2a7899 */ /* 0x000fe2000800063f */
[----:B------:R-:W-:Y:S02]  /*9230*/  IADD3 R0, RZ, -R6, -R5 ;  /* 0x80000006ff007210 */ /* 0x000fe40007ffe805 */
[----:B------:R-:W-:Y:S01]  /*9240*/  LOP3.LUT R3, R3, UR6, R6, 0xfe, !PT ;  /* 0x0000000603037c12 */ /* 0x000fe2000f8efe06 */
[----:B------:R-:W-:Y:S01]  /*9250*/  IMAD.U32 R6, RZ, RZ, UR8 ;  /* 0x00000008ff067e24 */ /* 0x000fe2000f8e00ff */
[----:B------:R-:W-:Y:S01]  /*9260*/  SHF.R.S32.HI R19, RZ, 0x1f, R18 ;  /* 0x0000001fff137819 */ /* 0x000fe20000011412 */
[----:B------:R-:W-:Y:S01]  /*9270*/  ULDC UR8, c[0x0][0x288] ;  /* 0x0000a20000087ab9 */ /* 0x000fe20000000800 */
[----:B------:R-:W-:Y:S01]  /*9280*/  IMAD R0, R4, -0x40, R0 ;  /* 0xffffffc004007824 */ /* 0x000fe200078e0200 */
[----:B------:R-:W-:Y:S01]  /*9290*/  UISETP.GE.AND UP1, UPT, UR42, UR8, UPT ;  /* 0x000000082a00728c */ /* 0x000fe2000bf26270 */
[----:B------:R-:W-:Y:S01]  /*92a0*/  MOV R5, 0xfffffffe ;  /* 0xfffffffe00057802 */ /* 0x000fe20000000f00 */
[----:B------:R-:W-:-:S02]  /*92b0*/  IMAD.WIDE.U32 R6, R6, UR43, R18 ;  /* 0x0000002b06067c25 */ /* 0x000fc4000f8e0012 */
[----:B------:R-:W-:Y:S02]  /*92c0*/  UISETP.GE.OR UP1, UPT, UR41, UR5, UP1 ;  /* 0x000000052900728c */ /* 0x000fe40008f26670 */
[----:B------:R-:W-:Y:S01]  /*92d0*/  IADD3 R153, R153, -UR41, R0 ;  /* 0x8000002999997c10 */ /* 0x000fe2000fffe000 */
[----:B------:R-:W-:Y:S01]  /*92e0*/  VIADD R7, R7, UR4 ;  /* 0x0000000407077c36 */ /* 0x000fe20008000000 */
[----:B------:R-:W-:Y:S01]  /*92f0*/  USHF.R.U32.HI UR4, URZ, 0x2, UR39 ;  /* 0x000000023f047899 */ /* 0x000fe20008011627 */
[----:B------:R-:W-:Y:S01]  /*9300*/  LOP3.LUT R0, R8, 0x3, RZ, 0xc0, !PT ;  /* 0x0000000308007812 */ /* 0x000fe200078ec0ff */
[----:B------:R-:W-:Y:S01]  /*9310*/  USEL UR5, URZ, 0x1, !UP0 ;  /* 0x000000013f057887 */ /* 0x000fe2000c000000 */
[----:B------:R-:W-:Y:S01]  /*9320*/  PLOP3.LUT P0, PT, PT, PT, UP1, 0x80, 0x0 ;  /* 0x000000000000781c */ /* 0x000fe20003f0f018 */
[----:B------:R-:W-:Y:S02]  /*9330*/  ULOP3.LUT UR4, UR4, 0x1, URZ, 0xc0, !UPT ;  /* 0x0000000104047892 */ /* 0x000fe4000f8ec03f */
[----:B------:R-:W-:Y:S01]  /*9340*/  IMAD R0, R0, R5, UR8 ;  /* 0x0000000800007e24 */ /* 0x000fe2000f8e0205 */
[----:B------:R-:W-:-:S02]  /*9350*/  ULOP3.LUT UR39, UR39, 0x3, URZ, 0xc0, !UPT ;  /* 0x0000000327277892 */ /* 0x000fc4000f8ec03f */
[----:B------:R-:W-:Y:S01]  /*9360*/  UISETP.NE.U32.AND UP2, UPT, UR4, 0x1, UPT ;  /* 0x000000010400788c */ /* 0x000fe2000bf45070 */
[----:B------:R-:W-:Y:S01]  /*9370*/  VIADD R0, R0, -UR42 ;  /* 0x8000002a00007c36 */ /* 0x000fe20008000000 */
[----:B------:R-:W-:Y:S02]  /*9380*/  UMOV UR41, 0xffffffff ;  /* 0xffffffff00297882 */ /* 0x000fe40000000000 */
[----:B------:R-:W-:-:S04]  /*9390*/  UISETP.GT.U32.AND UP2, UPT, UR44, 0x3, !UP2 ;  /* 0x000000032c00788c */ /* 0x000fc8000d744070 */
[----:B------:R-:W-:-:S04]  /*93a0*/  USEL UR4, URZ, 0x1, !UP2 ;  /* 0x000000013f047887 */ /* 0x000fc8000d000000 */
[----:B------:R-:W-:Y:S01]  /*93b0*/  ULOP3.LUT UR38, UR4, UR38, UR5, 0x96, !UPT ;  /* 0x0000002604267292 */ /* 0x000fe2000f8e9605 */
[----:B------:R-:W-:Y:S11]  /*93c0*/  @P0 BRA `(.L_x_32) ;  /* 0x0000010400d80947 */ /* 0x000ff60003800000 */
[----:B------:R-:W-:Y:S01]  /*93d0*/  FSETP.NEU.AND P0, PT, R16, RZ, PT ;  /* 0x000000ff1000720b */ /* 0x000fe20003f0d000 */
[----:B------:R-:W-:Y:S01]  /*93e0*/  ULDC.64 UR8, c[0x0][0x5c8] ;  /* 0x0001720000087ab9 */ /* 0x000fe20000000a00 */
[----:B------:R-:W-:Y:S01]  /*93f0*/  ISETP.GT.AND P3, PT, R153, RZ, PT ;  /* 0x000000ff9900720c */ /* 0x000fe20003f64270 */
[----:B------:R-:W-:Y:S01]  /*9400*/  UIMAD UR4, UR7, UR8, URZ ;  /* 0x00000008070472a4 */ /* 0x000fe2000f8e023f */
[----:B------:R-:W-:Y:S01]  /*9410*/  IMAD.U32 R10, RZ, RZ, UR9 ;  /* 0x00000009ff0a7e24 */ /* 0x000fe2000f8e00ff */
[----:B------:R-:W-:Y:S01]  /*9420*/  BSSY B0, `(.L_x_32) ;  /* 0x0001070000007945 */ /* 0x000fe20003800000 */
[----:B------:R-:W-:Y:S01]  /*9430*/  IMAD.WIDE.U32 R6, R3, UR8, R6 ;  /* 0x0000000803067c25 */ /* 0x000fe2000f8e0006 */
[----:B------:R-:W-:-:S03]  /*9440*/  ISETP.GT.AND P1, PT, R0, RZ, P3 ;  /* 0x000000ff0000720c */ /* 0x000fc60001f24270 */
[----:B------:R-:W-:-:S04]  /*9450*/  IMAD R10, R3, R10, UR4 ;  /* 0x00000004030a7e24 */ /* 0x000fc8000f8e020a */
[----:B------:R-:W-:Y:S01]  /*9460*/  IMAD.IADD R10, R7, 0x1, R10 ;  /* 0x00000001070a7824 */ /* 0x000fe200078e020a */
[----:B------:R-:W-:Y:S06]  /*9470*/  @!P0 BRA `(.L_x_33) ;  /* 0x000000b800108947 */ /* 0x000fec0003800000 */
[----:B------:R-:W0:Y:S01]  /*9480*/  LDC.64 R22, c[0x0][0x5b8] ;  /* 0x00016e00ff167b82 */ /* 0x000e220000000a00 */
[----:B------:R-:W2:Y:S01]  /*9490*/  LDL.LU R11, [R1] ;  /* 0x00000000010b7983 */ /* 0x000ea20000300800 */
[----:B------:R-:W-:-:S06]  /*94a0*/  ULDC.64 UR4, c[0x0][0x5c0] ;  /* 0x0001700000047ab9 */ /* 0x000fcc0000000a00 */
[----:B------:R-:W1:Y:S08]  /*94b0*/  LDC.64 R14, c[0x0][0x5b0] ;  /* 0x00016c00ff0e7b82 */ /* 0x000e700000000a00 */
[----:B------:R-:W3:Y:S01]  /*94c0*/  LDC.64 R12, c[0x0][0x5a8] ;  /* 0x00016a00ff0c7b82 */ /* 0x000ee20000000a00 */
[C---:B0-----:R-:W-:Y:S02]  /*94d0*/  IMAD R159, R22.reuse, UR10, RZ ;  /* 0x0000000a169f7c24 */ /* 0x041fe4000f8e02ff */
[----:B------:R-:W-:-:S04]  /*94e0*/  IMAD.WIDE.U32 R154, R22, UR43, R18 ;  /* 0x0000002b169a7c25 */ /* 0x000fc8000f8e0012 */
[----:B------:R-:W-:Y:S01]  /*94f0*/  IMAD R159, R23, UR43, R159 ;  /* 0x0000002b179f7c24 */ /* 0x000fe2000f8e029f */
[----:B------:R-:W-:Y:S01]  /*9500*/  MOV R20, R154 ;  /* 0x0000009a00147202 */ /* 0x000fe20000000f00 */
[----:B-1----:R-:W-:Y:S02]  /*9510*/  IMAD R158, R14, UR7, RZ ;  /* 0x000000070e9e7c24 */ /* 0x002fe4000f8e02ff */
[----:B------:R-:W-:Y:S02]  /*9520*/  IMAD.IADD R21, R155, 0x1, R159 ;  /* 0x000000019b157824 */ /* 0x000fe400078e029f */
[C---:B------:R-:W-:Y:S02]  /*9530*/  IMAD R158, R3.reuse, R15, R158 ;  /* 0x0000000f039e7224 */ /* 0x040fe400078e029e */
[----:B------:R-:W-:-:S04]  /*9540*/  IMAD.WIDE.U32 R4, R3, R14, R20 ;  /* 0x0000000e03047225 */ /* 0x000fc800078e0014 */
[----:B------:R-:W-:Y:S01]  /*9550*/  IMAD.IADD R5, R5, 0x1, R158 ;  /* 0x0000000105057824 */ /* 0x000fe200078e029e */
[----:B---3--:R-:W-:-:S04]  /*9560*/  LEA R8, P0, R4, R12, 0x1 ;  /* 0x0000000c04087211 */ /* 0x008fc800078008ff */
[----:B------:R-:W-:-:S05]  /*9570*/  LEA.HI.X R9, R4, R13, R5, 0x1, P0 ;  /* 0x0000000d04097211 */ /* 0x000fca00000f0c05 */
[----:B------:R-:W3:Y:S01]  /*9580*/  @P1 LDG.E.LTC128B.U16 R23, desc[UR36][R8.64] ;  /* 0x0000002408171981 */ /* 0x000ee2000c1e1520 */
[----:B------:R-:W-:Y:S01]  /*9590*/  BSSY B1, `(.L_x_34) ;  /* 0x0000011000017945 */ /* 0x000fe20003800000 */
[----:B---3--:R-:W-:-:S04]  /*95a0*/  IMAD.U32 R4, R23, 0x10000, RZ ;  /* 0x0001000017047824 */ /* 0x008fc800078e00ff */
[----:B------:R-:W-:-:S04]  /*95b0*/  FMUL R4, R4, R16 ;  /* 0x0000001004047220 */ /* 0x000fc80000400000 */
[----:B--2---:R-:W-:Y:S01]  /*95c0*/  FFMA R7, R11, R2, R4 ;  /* 0x000000020b077223 */ /* 0x004fe20000000004 */
[----:B------:R-:W-:-:S04]  /*95d0*/  LEA R4, P0, R6, UR4, 0x1 ;  /* 0x0000000406047c11 */ /* 0x000fc8000f8008ff */
[----:B------:R-:W-:Y:S02]  /*95e0*/  LEA.HI.X R5, R6, UR5, R10, 0x1, P0 ;  /* 0x0000000506057c11 */ /* 0x000fe400080f0c0a */
[----:B------:R-:W-:-:S05]  /*95f0*/  F2FP.BF16.F32.PACK_AB R6, RZ, R7 ;  /* 0x00000007ff06723e */ /* 0x000fca00000010ff */
[----:B------:R0:W-:Y:S02]  /*9600*/  @P1 STG.E.U16 desc[UR36][R4.64], R6 ;  /* 0x0000000604001986 */ /* 0x0001e4000c101524 */
[----:B0-----:R-:W-:-:S04]  /*9610*/  IMAD.WIDE.U32 R6, R3, R14, R18 ;  /* 0x0000000e03067225 */ /* 0x001fc800078e0012 */
[----:B------:R-:W-:Y:S02]  /*9620*/  IMAD.IADD R7, R158, 0x1, R7 ;  /* 0x000000019e077824 */ /* 0x000fe400078e0207 */
[----:B------:R-:W-:-:S04]  /*9630*/  IMAD.WIDE.U32 R6, R22, UR43, R6 ;  /* 0x0000002b16067c25 */ /* 0x000fc8000f8e0006 */
[----:B------:R-:W-:Y:S01]  /*9640*/  IMAD.IADD R7, R159, 0x1, R7 ;  /* 0x000000019f077824 */ /* 0x000fe200078e0207 */
[----:B------:R-:W-:-:S04]  /*9650*/  LEA R10, P0, R6, R12, 0x1 ;  /* 0x0000000c060a7211 */ /* 0x000fc800078008ff */
[----:B------:R-:W-:Y:S02]  /*9660*/  LEA.HI.X R11, R6, R13, R7, 0x1, P0 ;  /* 0x0000000d060b7211 */ /* 0x000fe400000f0c07 */
[----:B------:R-:W-:-:S13]  /*9670*/  ISETP.GT.AND P0, PT, R0, 0x1, P3 ;  /* 0x000000010000780c */ /* 0x000fda0001f04270 */
[----:B------:R-:W-:Y:S05]  /*9680*/  @!P0 BRA `(.L_x_35) ;  /* 0x0000000000048947 */ /* 0x000fea0003800000 */
[----:B------:R0:W5:Y:S02]  /*9690*/  LDG.E.LTC128B.U16 R23, desc[UR36][R10.64+0x2] ;  /* 0x000002240a177981 */ /* 0x000164000c1e1520 */
.L_x_35:
[----:B------:R-:W-:Y:S05]  /*96a0*/  BSYNC B1 ;  /* 0x0000000000017941 */ /* 0x000fea0003800000 */
.L_x_34:
[----:B------:R-:W2:Y:S01]  /*96b0*/  LDL.LU R7, [R1+0x4] ;  /* 0x0000040001077983 */ /* 0x000ea20000300800 */
[----:B-----5:R-:W-:Y:S01]  /*96c0*/  SHF.L.U32 R6, R23, 0x10, RZ ;  /* 0x0000001017067819 */ /* 0x020fe200000006ff */
[C---:B------:R-:W-:Y:S01]  /*96d0*/  IMAD.SHL.U32 R156, R14.reuse, 0x8, RZ ;  /* 0x000000080e9c7824 */ /* 0x040fe200078e00ff */
[----:B------:R-:W-:Y:S01]  /*96e0*/  SHF.L.U64.HI R157, R14, 0x3, R15 ;  /* 0x000000030e9d7819 */ /* 0x000fe2000001020f */
[----:B------:R-:W3:Y:S02]  /*96f0*/  LDL.LU R160, [R1+0x8] ;  /* 0x0000080001a07983 */ /* 0x000ee40000300800 */
[----:B------:R-:W-:-:S04]  /*9700*/  FMUL R6, R6, R16 ;  /* 0x0000001006067220 */ /* 0x000fc80000400000 */
[----:B--2---:R-:W-:-:S05]  /*9710*/  FFMA R6, R7, R2, R6 ;  /* 0x0000000207067223 */ /* 0x004fca0000000006 */
[----:B------:R-:W-:-:S05]  /*9720*/  F2FP.BF16.F32.PACK_AB R6, RZ, R6 ;  /* 0x00000006ff06723e */ /* 0x000fca00000010ff */
[----:B------:R1:W-:Y:S01]  /*9730*/  @P0 STG.E.U16 desc[UR36][R4.64+0x2], R6 ;  /* 0x0000020604000986 */ /* 0x0003e2000c101524 */
[----:B------:R-:W-:-:S04]  /*9740*/  ISETP.GT.AND P0, PT, R153, 0x8, PT ;  /* 0x000000089900780c */ /* 0x000fc80003f04270 */
[----:B------:R-:W-:Y:S01]  /*9750*/  ISETP.GT.AND P1, PT, R0, RZ, P0 ;  /* 0x000000ff0000720c */ /* 0x000fe20000724270 */
[----:B-1----:R-:W-:-:S04]  /*9760*/  IMAD.WIDE.U32 R6, R3, R14, R156 ;  /* 0x0000000e03067225 */ /* 0x002fc800078e009c */
[----:B------:R-:W-:Y:S01]  /*9770*/  IMAD.IADD R158, R158, 0x1, R7 ;  /* 0x000000019e9e7824 */ /* 0x000fe200078e0207 */
[----:B------:R-:W-:-:S05]  /*9780*/  IADD3 R7, P2, R154, R6, RZ ;  /* 0x000000069a077210 */ /* 0x000fca0007f5e0ff */
[----:B------:R-:W-:Y:S01]  /*9790*/  IMAD.X R9, R158, 0x1, R21, P2 ;  /* 0x000000019e097824 */ /* 0x000fe200010e0615 */
[----:B------:R-:W-:-:S04]  /*97a0*/  LEA R8, P2, R7, R12, 0x1 ;  /* 0x0000000c07087211 */ /* 0x000fc800078408ff */
[----:B------:R-:W-:-:S05]  /*97b0*/  LEA.HI.X R9, R7, R13, R9, 0x1, P2 ;  /* 0x0000000d07097211 */ /* 0x000fca00010f0c09 */
[----:B------:R1:W2:Y:S01]  /*97c0*/  @P1 LDG.E.LTC128B.U16 R23, desc[UR36][R8.64] ;  /* 0x0000002408171981 */ /* 0x0002a2000c1e1520 */
[----:B------:R-:W-:Y:S01]  /*97d0*/  IADD3 R6, P2, R18, R6, RZ ;  /* 0x0000000612067210 */ /* 0x000fe20007f5e0ff */
[----:B------:R-:W-:Y:S01]  /*97e0*/  BSSY B1, `(.L_x_36) ;  /* 0x0000016000017945 */ /* 0x000fe20003800000 */
[----:B------:R-:W-:-:S03]  /*97f0*/  ISETP.GT.AND P4, PT, R0, 0x1, P0 ;  /* 0x000000010000780c */ /* 0x000fc60000784270 */
[----:B------:R-:W-:Y:S02]  /*9800*/  IMAD.X R7, R19, 0x1, R158, P2 ;  /* 0x0000000113077824 */ /* 0x000fe400010e069e */
[----:B------:R-:W-:Y:S02]  /*9810*/  IMAD.U32 R158, RZ, RZ, UR9 ;  /* 0x00000009ff9e7e24 */ /* 0x000fe4000f8e00ff */
[----:B------:R-:W-:-:S05]  /*9820*/  IMAD.WIDE.U32 R6, R22, UR43, R6 ;  /* 0x0000002b16067c25 */ /* 0x000fca000f8e0006 */
[----:B------:R-:W-:Y:S02]  /*9830*/  IADD3 R7, R159, R7, RZ ;  /* 0x000000079f077210 */ /* 0x000fe40007ffe0ff */
[----:B-1----:R-:W-:-:S04]  /*9840*/  LEA R8, P2, R6, R12, 0x1 ;  /* 0x0000000c06087211 */ /* 0x002fc800078408ff */
[----:B------:R-:W-:Y:S01]  /*9850*/  LEA.HI.X R9, R6, R13, R7, 0x1, P2 ;  /* 0x0000000d06097211 */ /* 0x000fe200010f0c07 */
[----:B--2---:R-:W-:-:S04]  /*9860*/  IMAD.U32 R6, R23, 0x10000, RZ ;  /* 0x0001000017067824 */ /* 0x004fc800078e00ff */
[----:B------:R-:W-:-:S04]  /*9870*/  FMUL R6, R6, R16 ;  /* 0x0000001006067220 */ /* 0x000fc80000400000 */
[----:B---3--:R-:W-:Y:S01]  /*9880*/  FFMA R7, R160, R2, R6 ;  /* 0x00000002a0077223 */ /* 0x008fe20000000006 */
[----:B------:R-:W-:Y:S02]  /*9890*/  IMAD.U32 R160, RZ, RZ, UR8 ;  /* 0x00000008ffa07e24 */ /* 0x000fe4000f8e00ff */
[----:B------:R-:W-:Y:S02]  /*98a0*/  IMAD.U32 R6, RZ, RZ, UR8 ;  /* 0x00000008ff067e24 */ /* 0x000fe4000f8e00ff */
[----:B------:R-:W-:Y:S02]  /*98b0*/  F2FP.BF16.F32.PACK_AB R7, RZ, R7 ;  /* 0x00000007ff07723e */ /* 0x000fe400000010ff */
[----:B------:R-:W-:Y:S02]  /*98c0*/  SHF.L.U32 R160, R160, 0x4, RZ ;  /* 0x00000004a0a07819 */ /* 0x000fe400000006ff */
[----:B------:R-:W-:Y:S02]  /*98d0*/  SHF.L.U64.HI R158, R6, 0x4, R158 ;  /* 0x00000004069e7819 */ /* 0x000fe4000001029e */
[----:B------:R-:W-:-:S02]  /*98e0*/  IADD3 R6, P2, R160, R4, RZ ;  /* 0x00000004a0067210 */ /* 0x000fc40007f5e0ff */
[----:B------:R-:W-:-:S03]  /*98f0*/  PRMT R161, R7, 0x7610, R161 ;  /* 0x0000761007a17816 */ /* 0x000fc600000000a1 */
[----:B------:R-:W-:-:S05]  /*9900*/  IMAD.X R7, R158, 0x1, R5, P2 ;  /* 0x000000019e077824 */ /* 0x000fca00010e0605 */
[----:B------:R1:W-:Y:S01]  /*9910*/  @P1 STG.E.U16 desc[UR36][R6.64], R161 ;  /* 0x000000a106001986 */ /* 0x0003e2000c101524 */
[----:B------:R-:W-:Y:S05]  /*9920*/  @!P4 BRA `(.L_x_37) ;  /* 0x000000000004c947 */ /* 0x000fea0003800000 */
[----:B------:R2:W5:Y:S02]  /*9930*/  LDG.E.LTC128B.U16 R23, desc[UR36][R8.64+0x2] ;  /* 0x0000022408177981 */ /* 0x000564000c1e1520 */
.L_x_37:
[----:B------:R-:W-:Y:S05]  /*9940*/  BSYNC B1 ;  /* 0x0000000000017941 */ /* 0x000fea0003800000 */
.L_x_36:
[----:B------:R-:W3:Y:S01]  /*9950*/  LDL.LU R162, [R1+0xc] ;  /* 0x00000c0001a27983 */ /* 0x000ee20000300800 */
[----:B-1---5:R-:W-:Y:S01]  /*9960*/  IMAD.U32 R161, R23, 0x10000, RZ ;  /* 0x0001000017a17824 */ /* 0x022fe200078e00ff */
[----:B------:R-:W-:Y:S01]  /*9970*/  ISETP.GT.AND P1, PT, R0, 0x8, P3 ;  /* 0x000000080000780c */ /* 0x000fe20001f24270 */
[----:B------:R-:W-:Y:S02]  /*9980*/  BSSY B1, `(.L_x_38) ;  /* 0x0000007000017945 */ /* 0x000fe40003800000 */
[----:B------:R-:W-:-:S04]  /*9990*/  FMUL R161, R161, R16 ;  /* 0x00000010a1a17220 */ /* 0x000fc80000400000 */
[----:B---3--:R-:W-:-:S05]  /*99a0*/  FFMA R161, R162, R2, R161 ;  /* 0x00000002a2a17223 */ /* 0x008fca00000000a1 */
[----:B------:R-:W-:-:S05]  /*99b0*/  F2FP.BF16.F32.PACK_AB R161, RZ, R161 ;  /* 0x000000a1ffa1723e */ /* 0x000fca00000010ff */
[----:B------:R1:W-:Y:S01]  /*99c0*/  @P4 STG.E.U16 desc[UR36][R6.64+0x2], R161 ;  /* 0x000002a106004986 */ /* 0x0003e2000c101524 */
[----:B------:R-:W-:Y:S05]  /*99d0*/  @!P1 BRA `(.L_x_39) ;  /* 0x0000000000049947 */ /* 0x000fea0003800000 */
[----:B------:R3:W5:Y:S02]  /*99e0*/  LDG.E.LTC128B.U16 R23, desc[UR36][R10.64+0x10] ;  /* 0x000010240a177981 */ /* 0x000764000c1e1520 */
.L_x_39:
[----:B------:R-:W-:Y:S05]  /*99f0*/  BSYNC B1 ;  /* 0x0000000000017941 */ /* 0x000fea0003800000 */
.L_x_38:
[----:B------:R-:W4:Y:S01]  /*9a00*/  LDL.LU R162, [R1+0x10] ;  /* 0x0000100001a27983 */ /* 0x000f220000300800 */
[----:B-1---5:R-:W-:Y:S01]  /*9a10*/  IMAD.U32 R161, R23, 0x10000, RZ ;  /* 0x0001000017a17824 */ /* 0x022fe200078e00ff */
[----:B------:R-:W-:Y:S01]  /*9a20*/  ISETP.GT.AND P2, PT, R0, 0x9, P3 ;  /* 0x000000090000780c */ /* 0x000fe20001f44270 */
[----:B------:R-:W-:Y:S02]  /*9a30*/  BSSY B1, `(.L_x_40) ;  /* 0x0000007000017945 */ /* 0x000fe40003800000 */
[----:B------:R-:W-:-:S04]  /*9a40*/  FMUL R161, R161, R16 ;  /* 0x00000010a1a17220 */ /* 0x000fc80000400000 */
[----:B----4-:R-:W-:-:S05]  /*9a50*/  FFMA R161, R162, R2, R161 ;  /* 0x00000002a2a17223 */ /* 0x010fca00000000a1 */
[----:B------:R-:W-:-:S05]  /*9a60*/  F2FP.BF16.F32.PACK_AB R161, RZ, R161 ;  /* 0x000000a1ffa1723e */ /* 0x000fca00000010ff */
[----:B------:R1:W-:Y:S01]  /*9a70*/  @P1 STG.E.U16 desc[UR36][R4.64+0x10], R161 ;  /* 0x000010a104001986 */ /* 0x0003e2000c101524 */
[----:B------:R-:W-:Y:S05]  /*9a80*/  @!P2 BRA `(.L_x_41) ;  /* 0x000000000004a947 */ /* 0x000fea0003800000 */
[----:B------:R4:W5:Y:S02]  /*9a90*/  LDG.E.LTC128B.U16 R23, desc[UR36][R10.64+0x12] ;  /* 0x000012240a177981 */ /* 0x000964000c1e1520 */
.L_x_41:
[----:B------:R-:W-:Y:S05]  /*9aa0*/  BSYNC B1 ;  /* 0x0000000000017941 */ /* 0x000fea0003800000 */
.L_x_40:
[----:B------:R-:W2:Y:S01]  /*9ab0*/  LDL.LU R162, [R1+0x14] ;  /* 0x0000140001a27983 */ /* 0x000ea20000300800 */
[----:B-1---5:R-:W-:Y:S01]  /*9ac0*/  IMAD.U32 R161, R23, 0x10000, RZ ;  /* 0x0001000017a17824 */ /* 0x022fe200078e00ff */
[----:B------:R-:W-:Y:S01]  /*9ad0*/  ISETP.GT.AND P1, PT, R0, 0x8, P0 ;  /* 0x000000080000780c */ /* 0x000fe20000724270 */
[----:B------:R-:W-:Y:S02]  /*9ae0*/  BSSY B1, `(.L_x_42) ;  /* 0x0000007000017945 */ /* 0x000fe40003800000 */
[----:B------:R-:W-:-:S04]  /*9af0*/  FMUL R161, R161, R16 ;  /* 0x00000010a1a17220 */ /* 0x000fc80000400000 */
[----:B--2---:R-:W-:-:S05]  /*9b00*/  FFMA R161, R162, R2, R161 ;  /* 0x00000002a2a17223 */ /* 0x004fca00000000a1 */
[----:B------:R-:W-:-:S05]  /*9b10*/  F2FP.BF16.F32.PACK_AB R161, RZ, R161 ;  /* 0x000000a1ffa1723e */ /* 0x000fca00000010ff */
[----:B------:R1:W-:Y:S01]  /*9b20*/  @P2 STG.E.U16 desc[UR36][R4.64+0x12], R161 ;  /* 0x000012a104002986 */ /* 0x0003e2000c101524 */
[----:B------:R-:W-:Y:S05]  /*9b30*/  @!P1 BRA `(.L_x_43) ;  /* 0x0000000000049947 */ /* 0x000fea0003800000 */
[----:B------:R2:W5:Y:S02]  /*9b40*/  LDG.E.LTC128B.U16 R23, desc[UR36][R8.64+0x10] ;  /* 0x0000102408177981 */ /* 0x000564000c1e1520 */
.L_x_43:
[----:B------:R-:W-:Y:S05]  /*9b50*/  BSYNC B1 ;  /* 0x0000000000017941 */ /* 0x000fea0003800000 */
.L_x_42:
[----:B------:R-:W3:Y:S01]  /*9b60*/  LDL.LU R162, [R1+0x18] ;  /* 0x0000180001a27983 */ /* 0x000ee20000300800 */
[----:B-1---5:R-:W-:Y:S01]  /*9b70*/  SHF.L.U32 R161, R23, 0x10, RZ ;  /* 0x0000001017a17819 */ /* 0x022fe200000006ff */
[----:B------:R-:W-:Y:S01]  /*9b80*/  BSSY B1, `(.L_x_44) ;  /* 0x0000008000017945 */ /* 0x000fe20003800000 */
[----:B------:R-:W-:-:S03]  /*9b90*/  ISETP.GT.AND P2, PT, R0, 0x9, P0 ;  /* 0x000000090000780c */ /* 0x000fc60000744270 */
[----:B------:R-:W-:-:S04]  /*9ba0*/  FMUL R161, R161, R16 ;  /* 0x00000010a1a17220 */ /* 0x000fc80000400000 */
[----:B---3--:R-:W-:-:S05]  /*9bb0*/  FFMA R161, R162, R2, R161 ;  /* 0x00000002a2a17223 */ /* 0x008fca00000000a1 */
[----:B------:R-:W-:-:S05]  /*9bc0*/  F2FP.BF16.F32.PACK_AB R161, RZ, R161 ;  /* 0x000000a1ffa1723e */ /* 0x000fca00000010ff */
[----:B------:R1:W-:Y:S01]  /*9bd0*/  @P1 STG.E.U16 desc[UR36][R6.64+0x10], R161 ;  /* 0x000010a106001986 */ /* 0x0003e2000c101524 */
[----:B------:R-:W-:Y:S05]  /*9be0*/  @!P2 BRA `(.L_x_45) ;  /* 0x000000000004a947 */ /* 0x000fea0003800000 */
[----:B------:R3:W5:Y:S02]  /*9bf0*/  LDG.E.LTC128B.U16 R23, desc[UR36][R8.64+0x12] ;  /* 0x0000122408177981 */ /* 0x000764000c1e1520 */
.L_x_45:
[----:B------:R-:W-:Y:S05]  /*9c00*/  BSYNC B1 ;  /* 0x0000000000017941 */ /* 0x000fea0003800000 */
.L_x_44:
        /* <DEDUP_REMOVED lines=10> */
.L_x_47:
[----:B------:R-:W-:Y:S05]  /*9cb0*/  BSYNC B1 ;  /* 0x0000000000017941 */ /* 0x000fea0003800000 */
.L_x_46:
        /* <DEDUP_REMOVED lines=10> */
.L_x_49:
[----:B------:R-:W-:Y:S05]  /*9d60*/  BSYNC B1 ;  /* 0x0000000000017941 */ /* 0x000fea0003800000 */
.L_x_48:
        /* <DEDUP_REMOVED lines=10> */
.L_x_51:
[----:B------:R-:W-:Y:S05]  /*9e10*/  BSYNC B1 ;  /* 0x0000000000017941 */ /* 0x000fea0003800000 */
.L_x_50:
        /* <DEDUP_REMOVED lines=10> */
.L_x_53:
[----:B------:R-:W-:Y:S05]  /*9ec0*/  BSYNC B1 ;  /* 0x0000000000017941 */ /* 0x000fea0003800000 */
.L_x_52:
[----:B------:R-:W2:Y:S01]  /*9ed0*/  LDL.LU R162, [R1+0x2c] ;  /* 0x00002c0001a27983 */ /* 0x000ea20000300800 */
[----:B-1---5:R-:W-:Y:S01]  /*9ee0*/  SHF.L.U32 R161, R23, 0x10, RZ ;  /* 0x0000001017a17819 */ /* 0x022fe200000006ff */
[----:B------:R-:W-:Y:S01]  /*9ef0*/  BSSY B1, `(.L_x_54) ;  /* 0x0000008000017945 */ /* 0x000fe20003800000 */
[----:B------:R-:W-:-:S03]  /*9f00*/  ISETP.GT.AND P1, PT, R0, 0x18, P3 ;  /* 0x000000180000780c */ /* 0x000fc60001f24270 */
[----:B------:R-:W-:-:S04]  /*9f10*/  FMUL R161, R161, R16 ;  /* 0x00000010a1a17220 */ /* 0x000fc80000400000 */
[----:B--2---:R-:W-:-:S05]  /*9f20*/  FFMA R161, R162, R2, R161 ;  /* 0x00000002a2a17223 */ /* 0x004fca00000000a1 */
[----:B------:R-:W-:-:S05]  /*9f30*/  F2FP.BF16.F32.PACK_AB R161, RZ, R161 ;  /* 0x000000a1ffa1723e */ /* 0x000fca00000010ff */
[----:B------:R1:W-:Y:S01]  /*9f40*/  @P2 STG.E.U16 desc[UR36][R6.64+0x22], R161 ;  /* 0x000022a106002986 */ /* 0x0003e2000c101524 */
[----:B------:R-:W-:Y:S05]  /*9f50*/  @!P1 BRA `(.L_x_55) ;  /* 0x0000000000049947 */ /* 0x000fea0003800000 */
[----:B------:R2:W5:Y:S02]  /*9f60*/  LDG.E.LTC128B.U16 R23, desc[UR36][R10.64+0x30] ;  /* 0x000030240a177981 */ /* 0x000564000c1e1520 */
.L_x_55:
[----:B------:R-:W-:Y:S05]  /*9f70*/  BSYNC B1 ;  /* 0x0000000000017941 */ /* 0x000fea0003800000 */
.L_x_54:
        /* <DEDUP_REMOVED lines=10> */
.L_x_57:
[----:B------:R-:W-:Y:S05]  /*a020*/  BSYNC B1 ;  /* 0x0000000000017941 */ /* 0x000fea0003800000 */
.L_x_56:
        /* <DEDUP_REMOVED lines=10> */
.L_x_59:
[----:B------:R-:W-:Y:S05]  /*a0d0*/  BSYNC B1 ;  /* 0x0000000000017941 */ /* 0x000fea0003800000 */
.L_x_58:
        /* <DEDUP_REMOVED lines=10> */
.L_x_61:
[----:B------:R-:W-:Y:S05]  /*a180*/  BSYNC B1 ;  /* 0x0000000000017941 */ /* 0x000fea0003800000 */
.L_x_60:
        /* <DEDUP_REMOVED lines=10> */
.L_x_63:
[----:B------:R-:W-:Y:S05]  /*a230*/  BSYNC B1 ;  /* 0x0000000000017941 */ /* 0x000fea0003800000 */
.L_x_62:
        /* <DEDUP_REMOVED lines=10> */
.L_x_65:
[----:B------:R-:W-:Y:S05]  /*a2e0*/  BSYNC B1 ;  /* 0x0000000000017941 */ /* 0x000fea0003800000 */
.L_x_64:
        /* <DEDUP_REMOVED lines=10> */
.L_x_67:
[----:B------:R-:W-:Y:S05]  /*a390*/  BSYNC B1 ;  /* 0x0000000000017941 */ /* 0x000fea0003800000 */
.L_x_66:
        /* <DEDUP_REMOVED lines=10> */
.L_x_69:
[----:B------:R-:W-:Y:S05]  /*a440*/  BSYNC B1 ;  /* 0x0000000000017941 */ /* 0x000fea0003800000 */
.L_x_68:
        /* <DEDUP_REMOVED lines=10> */
.L_x_71:
[----:B------:R-:W-:Y:S05]  /*a4f0*/  BSYNC B1 ;  /* 0x0000000000017941 */ /* 0x000fea0003800000 */
.L_x_70:
        /* <DEDUP_REMOVED lines=10> */
.L_x_73:
[----:B------:R-:W-:Y:S05]  /*a5a0*/  BSYNC B1 ;  /* 0x0000000000017941 */ /* 0x000fea0003800000 */
.L_x_72:
        /* <DEDUP_REMOVED lines=10> */
.L_x_75:
[----:B------:R-:W-:Y:S05]  /*a650*/  BSYNC B1 ;  /* 0x0000000000017941 */ /* 0x000fea0003800000 */
.L_x_74:
        /* <DEDUP_REMOVED lines=10> */
.L_x_77:
[----:B------:R-:W-:Y:S05]  /*a700*/  BSYNC B1 ;  /* 0x0000000000017941 */ /* 0x000fea0003800000 */
.L_x_76:
        /* <DEDUP_REMOVED lines=10> */
.L_x_79:
[----:B------:R-:W-:Y:S05]  /*a7b0*/  BSYNC B1 ;  /* 0x0000000000017941 */ /* 0x000fea0003800000 */
.L_x_78:
        /* <DEDUP_REMOVED lines=10> */
.L_x_81:
[----:B------:R-:W-:Y:S05]  /*a860*/  BSYNC B1 ;  /* 0x0000000000017941 */ /* 0x000fea0003800000 */
.L_x_80:
        /* <DEDUP_REMOVED lines=10> */
.L_x_83:
[----:B------:R-:W-:Y:S05]  /*a910*/  BSYNC B1 ;  /* 0x0000000000017941 */ /* 0x000fea0003800000 */
.L_x_82:
        /* <DEDUP_REMOVED lines=10> */
.L_x_85:
[----:B------:R-:W-:Y:S05]  /*a9c0*/  BSYNC B1 ;  /* 0x0000000000017941 */ /* 0x000fea0003800000 */
.L_x_84:
        /* <DEDUP_REMOVED lines=10> */
.L_x_87:
[----:B------:R-:W-:Y:S05]  /*aa70*/  BSYNC B1 ;  /* 0x0000000000017941 */ /* 0x000fea0003800000 */
.L_x_86:
        /* <DEDUP_REMOVED lines=10> */
.L_x_89:
[----:B------:R-:W-:Y:S05]  /*ab20*/  BSYNC B1 ;  /* 0x0000000000017941 */ /* 0x000fea0003800000 */
.L_x_88:
        /* <DEDUP_REMOVED lines=10> */
.L_x_91:
[----:B------:R-:W-:Y:S05]  /*abd0*/  BSYNC B1 ;  /* 0x0000000000017941 */ /* 0x000fea0003800000 */
.L_x_90:
        /* <DEDUP_REMOVED lines=10> */
.L_x_93:
[----:B------:R-:W-:Y:S05]  /*ac80*/  BSYNC B1 ;  /* 0x0000000000017941 */ /* 0x000fea0003800000 */
.L_x_92:
        /* <DEDUP_REMOVED lines=10> */
.L_x_95:
[----:B------:R-:W-:Y:S05]  /*ad30*/  BSYNC B1 ;  /* 0x0000000000017941 */ /* 0x000fea0003800000 */
.L_x_94:
        /* <DEDUP_REMOVED lines=10> */
.L_x_97:
[----:B------:R-:W-:Y:S05]  /*ade0*/  BSYNC B1 ;  /* 0x0000000000017941 */ /* 0x000fea0003800000 */
.L_x_96:
        /* <DEDUP_REMOVED lines=10> */
.L_x_99:
[----:B------:R-:W-:Y:S05]  /*ae90*/  BSYNC B1 ;  /* 0x0000000000017941 */ /* 0x000fea0003800000 */
.L_x_98:
        /* <DEDUP_REMOVED lines=10> */
.L_x_101:
[----:B------:R-:W-:Y:S05]  /*af40*/  BSYNC B1 ;  /* 0x0000000000017941 */ /* 0x000fea0003800000 */
.L_x_100:
        /* <DEDUP_REMOVED lines=10> */
.L_x_103:
[----:B------:R-:W-:Y:S05]  /*aff0*/  BSYNC B1 ;  /* 0x0000000000017941 */ /* 0x000fea0003800000 */
.L_x_102:
        /* <DEDUP_REMOVED lines=10> */
.L_x_105:
[----:B------:R-:W-:Y:S05]  /*b0a0*/  BSYNC B1 ;  /* 0x0000000000017941 */ /* 0x000fea0003800000 */
.L_x_104:
        /* <DEDUP_REMOVED lines=10> */
.L_x_107:
[----:B------:R-:W-:Y:S05]  /*b150*/  BSYNC B1 ;  /* 0x0000000000017941 */ /* 0x000fea0003800000 */
.L_x_106:
        /* <DEDUP_REMOVED lines=10> */
.L_x_109:
[----:B------:R-:W-:Y:S05]  /*b200*/  BSYNC B1 ;  /* 0x0000000000017941 */ /* 0x000fea0003800000 */
.L_x_108:
        /* <DEDUP_REMOVED lines=10> */
.L_x_111:
[----:B------:R-:W-:Y:S05]  /*b2b0*/  BSYNC B1 ;  /* 0x0000000000017941 */ /* 0x000fea0003800000 */
.L_x_110:
        /* <DEDUP_REMOVED lines=10> */
.L_x_113:
[----:B------:R-:W-:Y:S05]  /*b360*/  BSYNC B1 ;  /* 0x0000000000017941 */ /* 0x000fea0003800000 */
.L_x_112:
        /* <DEDUP_REMOVED lines=10> */
.L_x_115:
[----:B------:R-:W-:Y:S05]  /*b410*/  BSYNC B1 ;  /* 0x0000000000017941 */ /* 0x000fea0003800000 */
.L_x_114:
        /* <DEDUP_REMOVED lines=10> */
.L_x_117:
[----:B------:R-:W-:Y:S05]  /*b4c0*/  BSYNC B1 ;  /* 0x0000000000017941 */ /* 0x000fea0003800000 */
.L_x_116:
        /* <DEDUP_REMOVED lines=10> */
.L_x_119:
[----:B------:R-:W-:Y:S05]  /*b570*/  BSYNC B1 ;  /* 0x0000000000017941 */ /* 0x000fea0003800000 */
.L_x_118:
        /* <DEDUP_REMOVED lines=10> */
.L_x_121:
[----:B------:R-:W-:Y:S05]  /*b620*/  BSYNC B1 ;  /* 0x0000000000017941 */ /* 0x000fea0003800000 */
.L_x_120:
        /* <DEDUP_REMOVED lines=10> */
.L_x_123:
[----:B------:R-:W-:Y:S05]  /*b6d0*/  BSYNC B1 ;  /* 0x0000000000017941 */ /* 0x000fea0003800000 */
.L_x_122:
        /* <DEDUP_REMOVED lines=10> */
.L_x_125:
[----:B------:R-:W-:Y:S05]  /*b780*/  BSYNC B1 ;  /* 0x0000000000017941 */ /* 0x000fea0003800000 */
.L_x_124:
        /* <DEDUP_REMOVED lines=10> */
.L_x_127:
[----:B------:R-:W-:Y:S05]  /*b830*/  BSYNC B1 ;  /* 0x0000000000017941 */ /* 0x000fea0003800000 */
.L_x_126:
        /* <DEDUP_REMOVED lines=10> */
.L_x_129:
[----:B------:R-:W-:Y:S05]  /*b8e0*/  BSYNC B1 ;  /* 0x0000000000017941 */ /* 0x000fea0003800000 */
.L_x_128:
        /* <DEDUP_REMOVED lines=10> */
.L_x_131:
[----:B------:R-:W-:Y:S05]  /*b990*/  BSYNC B1 ;  /* 0x0000000000017941 */ /* 0x000fea0003800000 */
.L_x_130:
        /* <DEDUP_REMOVED lines=10> */
.L_x_133:
[----:B------:R-:W-:Y:S05]  /*ba40*/  BSYNC B1 ;  /* 0x0000000000017941 */ /* 0x000fea0003800000 */
.L_x_132:
        /* <DEDUP_REMOVED lines=10> */
.L_x_135:
[----:B------:R-:W-:Y:S05]  /*baf0*/  BSYNC B1 ;  /* 0x0000000000017941 */ /* 0x000fea0003800000 */
.L_x_134:
        /* <DEDUP_REMOVED lines=10> */
.L_x_137:
[----:B------:R-:W-:Y:S05]  /*bba0*/  BSYNC B1 ;  /* 0x0000000000017941 */ /* 0x000fea0003800000 */
.L_x_136:
        /* <DEDUP_REMOVED lines=10> */
.L_x_139:
[----:B------:R-:W-:Y:S05]  /*bc50*/  BSYNC B1 ;  /* 0x0000000000017941 */ /* 0x000fea0003800000 */
.L_x_138:
        /* <DEDUP_REMOVED lines=10> */
.L_x_141:
[----:B------:R-:W-:Y:S05]  /*bd00*/  BSYNC B1 ;  /* 0x0000000000017941 */ /* 0x000fea0003800000 */
.L_x_140:
        /* <DEDUP_REMOVED lines=10> */
.L_x_143:
[----:B------:R-:W-:Y:S05]  /*bdb0*/  BSYNC B1 ;  /* 0x0000000000017941 */ /* 0x000fea0003800000 */
.L_x_142:
        /* <DEDUP_REMOVED lines=10> */
.L_x_145:
[----:B------:R-:W-:Y:S05]  /*be60*/  BSYNC B1 ;  /* 0x0000000000017941 */ /* 0x000fea0003800000 */
.L_x_144:
        /* <DEDUP_REMOVED lines=10> */
.L_x_147:
[----:B------:R-:W-:Y:S05]  /*bf10*/  BSYNC B1 ;  /* 0x0000000000017941 */ /* 0x000fea0003800000 */
.L_x_146:
        /* <DEDUP_REMOVED lines=10> */
.L_x_149:
[----:B------:R-:W-:Y:S05]  /*bfc0*/  BSYNC B1 ;  /* 0x0000000000017941 */ /* 0x000fea0003800000 */
.L_x_148:
        /* <DEDUP_REMOVED lines=10> */
.L_x_151:
[----:B------:R-:W-:Y:S05]  /*c070*/  BSYNC B1 ;  /* 0x0000000000017941 */ /* 0x000fea0003800000 */
.L_x_150:
        /* <DEDUP_REMOVED lines=10> */
.L_x_153:
[----:B------:R-:W-:Y:S05]  /*c120*/  BSYNC B1 ;  /* 0x0000000000017941 */ /* 0x000fea0003800000 */
.L_x_152:
        /* <DEDUP_REMOVED lines=10> */
.L_x_155:
[----:B------:R-:W-:Y:S05]  /*c1d0*/  BSYNC B1 ;  /* 0x0000000000017941 */ /* 0x000fea0003800000 */
.L_x_154:
        /* <DEDUP_REMOVED lines=10> */
.L_x_157:
[----:B------:R-:W-:Y:S05]  /*c280*/  BSYNC B1 ;  /* 0x0000000000017941 */ /* 0x000fea0003800000 */
.L_x_156:
        /* <DEDUP_REMOVED lines=10> */
.L_x_159:
[----:B------:R-:W-:Y:S05]  /*c330*/  BSYNC B1 ;  /* 0x0000000000017941 */ /* 0x000fea0003800000 */
.L_x_158:
        /* <DEDUP_REMOVED lines=10> */
.L_x_161:
[----:B------:R-:W-:Y:S05]  /*c3e0*/  BSYNC B1 ;  /* 0x0000000000017941 */ /* 0x000fea0003800000 */
.L_x_160:
        /* <DEDUP_REMOVED lines=10> */
.L_x_163:
[----:B------:R-:W-:Y:S05]  /*c490*/  BSYNC B1 ;  /* 0x0000000000017941 */ /* 0x000fea0003800000 */
.L_x_162:
        /* <DEDUP_REMOVED lines=10> */
.L_x_165:
[----:B------:R-:W-:Y:S05]  /*c540*/  BSYNC B1 ;  /* 0x0000000000017941 */ /* 0x000fea0003800000 */
.L_x_164:
        /* <DEDUP_REMOVED lines=10> */
.L_x_167:
[----:B------:R-:W-:Y:S05]  /*c5f0*/  BSYNC B1 ;  /* 0x0000000000017941 */ /* 0x000fea0003800000 */
.L_x_166:
        /* <DEDUP_REMOVED lines=10> */
.L_x_169:
[----:B------:R-:W-:Y:S05]  /*c6a0*/  BSYNC B1 ;  /* 0x0000000000017941 */ /* 0x000fea0003800000 */
.L_x_168:
        /* <DEDUP_REMOVED lines=10> */
.L_x_171:
[----:B------:R-:W-:Y:S05]  /*c750*/  BSYNC B1 ;  /* 0x0000000000017941 */ /* 0x000fea0003800000 */
.L_x_170:
        /* <DEDUP_REMOVED lines=10> */
.L_x_173:
[----:B------:R-:W-:Y:S05]  /*c800*/  BSYNC B1 ;  /* 0x0000000000017941 */ /* 0x000fea0003800000 */
.L_x_172:
        /* <DEDUP_REMOVED lines=10> */
.L_x_175:
[----:B------:R-:W-:Y:S05]  /*c8b0*/  BSYNC B1 ;  /* 0x0000000000017941 */ /* 0x000fea0003800000 */
.L_x_174:
        /* <DEDUP_REMOVED lines=10> */
.L_x_177:
[----:B------:R-:W-:Y:S05]  /*c960*/  BSYNC B1 ;  /* 0x0000000000017941 */ /* 0x000fea0003800000 */
.L_x_176:
        /* <DEDUP_REMOVED lines=10> */
.L_x_179:
[----:B------:R-:W-:Y:S05]  /*ca10*/  BSYNC B1 ;  /* 0x0000000000017941 */ /* 0x000fea0003800000 */
.L_x_178:
        /* <DEDUP_REMOVED lines=10> */
.L_x_181:
[----:B------:R-:W-:Y:S05]  /*cac0*/  BSYNC B1 ;  /* 0x0000000000017941 */ /* 0x000fea0003800000 */
.L_x_180:
        /* <DEDUP_REMOVED lines=10> */
.L_x_183:
[----:B------:R-:W-:Y:S05]  /*cb70*/  BSYNC B1 ;  /* 0x0000000000017941 */ /* 0x000fea0003800000 */
.L_x_182:
        /* <DEDUP_REMOVED lines=10> */
.L_x_185:
[----:B------:R-:W-:Y:S05]  /*cc20*/  BSYNC B1 ;  /* 0x0000000000017941 */ /* 0x000fea0003800000 */
.L_x_184:
        /* <DEDUP_REMOVED lines=10> */
.L_x_187:
[----:B------:R-:W-:Y:S05]  /*ccd0*/  BSYNC B1 ;  /* 0x0000000000017941 */ /* 0x000fea0003800000 */
.L_x_186:
        /* <DEDUP_REMOVED lines=10> */
.L_x_189:
[----:B------:R-:W-:Y:S05]  /*cd80*/  BSYNC B1 ;  /* 0x0000000000017941 */ /* 0x000fea0003800000 */
.L_x_188:
        /* <DEDUP_REMOVED lines=10> */
.L_x_191:
[----:B------:R-:W-:Y:S05]  /*ce30*/  BSYNC B1 ;  /* 0x0000000000017941 */ /* 0x000fea0003800000 */
.L_x_190:
        /* <DEDUP_REMOVED lines=10> */
.L_x_193:
[----:B------:R-:W-:Y:S05]  /*cee0*/  BSYNC B1 ;  /* 0x0000000000017941 */ /* 0x000fea0003800000 */
.L_x_192:
        /* <DEDUP_REMOVED lines=10> */
.L_x_195:
[----:B------:R-:W-:Y:S05]  /*cf90*/  BSYNC B1 ;  /* 0x0000000000017941 */ /* 0x000fea0003800000 */
.L_x_194:
        /* <DEDUP_REMOVED lines=10> */
.L_x_197:
[----:B------:R-:W-:Y:S05]  /*d040*/  BSYNC B1 ;  /* 0x0000000000017941 */ /* 0x000fea0003800000 */
.L_x_196:
        /* <DEDUP_REMOVED lines=10> */
.L_x_199:
[----:B------:R-:W-:Y:S05]  /*d0f0*/  BSYNC B1 ;  /* 0x0000000000017941 */ /* 0x000fea0003800000 */
.L_x_198:
        /* <DEDUP_REMOVED lines=10> */
.L_x_201:
[----:B------:R-:W-:Y:S05]  /*d1a0*/  BSYNC B1 ;  /* 0x0000000000017941 */ /* 0x000fea0003800000 */
.L_x_200:
        /* <DEDUP_REMOVED lines=10> */
.L_x_203:
[----:B------:R-:W-:Y:S05]  /*d250*/  BSYNC B1 ;  /* 0x0000000000017941 */ /* 0x000fea0003800000 */
.L_x_202:
        /* <DEDUP_REMOVED lines=10> */
.L_x_205:
[----:B------:R-:W-:Y:S05]  /*d300*/  BSYNC B1 ;  /* 0x0000000000017941 */ /* 0x000fea0003800000 */
.L_x_204:
        /* <DEDUP_REMOVED lines=10> */
.L_x_207:
[----:B------:R-:W-:Y:S05]  /*d3b0*/  BSYNC B1 ;  /* 0x0000000000017941 */ /* 0x000fea0003800000 */
.L_x_206:
        /* <DEDUP_REMOVED lines=10> */
.L_x_209:
[----:B------:R-:W-:Y:S05]  /*d460*/  BSYNC B1 ;  /* 0x0000000000017941 */ /* 0x000fea0003800000 */
.L_x_208:
        /* <DEDUP_REMOVED lines=10> */
.L_x_211:
[----:B------:R-:W-:Y:S05]  /*d510*/  BSYNC B1 ;  /* 0x0000000000017941 */ /* 0x000fea0003800000 */
.L_x_210:
        /* <DEDUP_REMOVED lines=10> */
.L_x_213:
[----:B------:R-:W-:Y:S05]  /*d5c0*/  BSYNC B1 ;  /* 0x0000000000017941 */ /* 0x000fea0003800000 */
.L_x_212:
        /* <DEDUP_REMOVED lines=10> */
.L_x_215:
[----:B------:R-:W-:Y:S05]  /*d670*/  BSYNC B1 ;  /* 0x0000000000017941 */ /* 0x000fea0003800000 */
.L_x_214:
        /* <DEDUP_REMOVED lines=10> */
.L_x_217:
[----:B------:R-:W-:Y:S05]  /*d720*/  BSYNC B1 ;  /* 0x0000000000017941 */ /* 0x000fea0003800000 */
.L_x_216:
        /* <DEDUP_REMOVED lines=10> */
.L_x_219:
[----:B------:R-:W-:Y:S05]  /*d7d0*/  BSYNC B1 ;  /* 0x0000000000017941 */ /* 0x000fea0003800000 */
.L_x_218:
        /* <DEDUP_REMOVED lines=10> */
.L_x_221:
[----:B------:R-:W-:Y:S05]  /*d880*/  BSYNC B1 ;  /* 0x0000000000017941 */ /* 0x000fea0003800000 */
.L_x_220:
        /* <DEDUP_REMOVED lines=10> */
.L_x_223:
[----:B------:R-:W-:Y:S05]  /*d930*/  BSYNC B1 ;  /* 0x0000000000017941 */ /* 0x000fea0003800000 */
.L_x_222:
        /* <DEDUP_REMOVED lines=10> */
.L_x_225:
[----:B------:R-:W-:Y:S05]  /*d9e0*/  BSYNC B1 ;  /* 0x0000000000017941 */ /* 0x000fea0003800000 */
.L_x_224:
        /* <DEDUP_REMOVED lines=10> */
.L_x_227:
[----:B------:R-:W-:Y:S05]  /*da90*/  BSYNC B1 ;  /* 0x0000000000017941 */ /* 0x000fea0003800000 */
.L_x_226:
        /* <DEDUP_REMOVED lines=10> */
.L_x_229:
[----:B------:R-:W-:Y:S05]  /*db40*/  BSYNC B1 ;  /* 0x0000000000017941 */ /* 0x000fea0003800000 */
.L_x_228:
        /* <DEDUP_REMOVED lines=10> */
.L_x_231:
[----:B------:R-:W-:Y:S05]  /*dbf0*/  BSYNC B1 ;  /* 0x0000000000017941 */ /* 0x000fea0003800000 */
.L_x_230:
        /* <DEDUP_REMOVED lines=10> */
.L_x_233:
[----:B------:R-:W-:Y:S05]  /*dca0*/  BSYNC B1 ;  /* 0x0000000000017941 */ /* 0x000fea0003800000 */
.L_x_232:
        /* <DEDUP_REMOVED lines=10> */
.L_x_235:
[----:B------:R-:W-:Y:S05]  /*dd50*/  BSYNC B1 ;  /* 0x0000000000017941 */ /* 0x000fea0003800000 */
.L_x_234:
        /* <DEDUP_REMOVED lines=10> */
.L_x_237:
[----:B------:R-:W-:Y:S05]  /*de00*/  BSYNC B1 ;  /* 0x0000000000017941 */ /* 0x000fea0003800000 */
.L_x_236:
        /* <DEDUP_REMOVED lines=10> */
.L_x_239:
[----:B------:R-:W-:Y:S05]  /*deb0*/  BSYNC B1 ;  /* 0x0000000000017941 */ /* 0x000fea0003800000 */
.L_x_238:
        /* <DEDUP_REMOVED lines=10> */
.L_x_241:
[----:B------:R-:W-:Y:S05]  /*df60*/  BSYNC B1 ;  /* 0x0000000000017941 */ /* 0x000fea0003800000 */
.L_x_240:
        /* <DEDUP_REMOVED lines=10> */
.L_x_243:
[----:B------:R-:W-:Y:S05]  /*e010*/  BSYNC B1 ;  /* 0x0000000000017941 */ /* 0x000fea0003800000 */
.L_x_242:
        /* <DEDUP_REMOVED lines=10> */
.L_x_245:
[----:B------:R-:W-:Y:S05]  /*e0c0*/  BSYNC B1 ;  /* 0x0000000000017941 */ /* 0x000fea0003800000 */
.L_x_244:
        /* <DEDUP_REMOVED lines=10> */
.L_x_247:
[----:B------:R-:W-:Y:S05]  /*e170*/  BSYNC B1 ;  /* 0x0000000000017941 */ /* 0x000fea0003800000 */
.L_x_246:
        /* <DEDUP_REMOVED lines=10> */
.L_x_249:
[----:B------:R-:W-:Y:S05]  /*e220*/  BSYNC B1 ;  /* 0x0000000000017941 */ /* 0x000fea0003800000 */
.L_x_248:
        /* <DEDUP_REMOVED lines=10> */
.L_x_251:
[----:B------:R-:W-:Y:S05]  /*e2d0*/  BSYNC B1 ;  /* 0x0000000000017941 */ /* 0x000fea0003800000 */
.L_x_250:
        /* <DEDUP_REMOVED lines=10> */
.L_x_253:
[----:B------:R-:W-:Y:S05]  /*e380*/  BSYNC B1 ;  /* 0x0000000000017941 */ /* 0x000fea0003800000 */
.L_x_252:
        /* <DEDUP_REMOVED lines=10> */
.L_x_255:
[----:B------:R-:W-:Y:S05]  /*e430*/  BSYNC B1 ;  /* 0x0000000000017941 */ /* 0x000fea0003800000 */
.L_x_254:
        /* <DEDUP_REMOVED lines=10> */
.L_x_257:
[----:B------:R-:W-:Y:S05]  /*e4e0*/  BSYNC B1 ;  /* 0x0000000000017941 */ /* 0x000fea0003800000 */
.L_x_256:
        /* <DEDUP_REMOVED lines=10> */
.L_x_259:
[----:B------:R-:W-:Y:S05]  /*e590*/  BSYNC B1 ;  /* 0x0000000000017941 */ /* 0x000fea0003800000 */
.L_x_258:
        /* <DEDUP_REMOVED lines=10> */
.L_x_261:
[----:B------:R-:W-:Y:S05]  /*e640*/  BSYNC B1 ;  /* 0x0000000000017941 */ /* 0x000fea0003800000 */
.L_x_260:
        /* <DEDUP_REMOVED lines=10> */
.L_x_263:
[----:B------:R-:W-:Y:S05]  /*e6f0*/  BSYNC B1 ;  /* 0x0000000000017941 */ /* 0x000fea0003800000 */
.L_x_262:
        /* <DEDUP_REMOVED lines=10> */
.L_x_265:
[----:B------:R-:W-:Y:S05]  /*e7a0*/  BSYNC B1 ;  /* 0x0000000000017941 */ /* 0x000fea0003800000 */
.L_x_264:
        /* <DEDUP_REMOVED lines=10> */
.L_x_267:
[----:B------:R-:W-:Y:S05]  /*e850*/  BSYNC B1 ;  /* 0x0000000000017941 */ /* 0x000fea0003800000 */
.L_x_266:
        /* <DEDUP_REMOVED lines=10> */
.L_x_269:
[----:B------:R-:W-:Y:S05]  /*e900*/  BSYNC B1 ;  /* 0x0000000000017941 */ /* 0x000fea0003800000 */
.L_x_268:
        /* <DEDUP_REMOVED lines=10> */
.L_x_271:
[----:B------:R-:W-:Y:S05]  /*e9b0*/  BSYNC B1 ;  /* 0x0000000000017941 */ /* 0x000fea0003800000 */
.L_x_270:
        /* <DEDUP_REMOVED lines=10> */
.L_x_273:
[----:B------:R-:W-:Y:S05]  /*ea60*/  BSYNC B1 ;  /* 0x0000000000017941 */ /* 0x000fea0003800000 */
.L_x_272:
        /* <DEDUP_REMOVED lines=10> */
.L_x_275:
[----:B------:R-:W-:Y:S05]  /*eb10*/  BSYNC B1 ;  /* 0x0000000000017941 */ /* 0x000fea0003800000 */
.L_x_274:
        /* <DEDUP_REMOVED lines=10> */
.L_x_277:
[----:B------:R-:W-:Y:S05]  /*ebc0*/  BSYNC B1 ;  /* 0x0000000000017941 */ /* 0x000fea0003800000 */
.L_x_276:
        /* <DEDUP_REMOVED lines=10> */
.L_x_279:
[----:B------:R-:W-:Y:S05]  /*ec70*/  BSYNC B1 ;  /* 0x0000000000017941 */ /* 0x000fea0003800000 */
.L_x_278:
        /* <DEDUP_REMOVED lines=10> */
.L_x_281:
[----:B------:R-:W-:Y:S05]  /*ed20*/  BSYNC B1 ;  /* 0x0000000000017941 */ /* 0x000fea0003800000 */
.L_x_280:
[----:B0-234-:R-:W2:Y:S01]  /*ed30*/  LDL.LU R10, [R1+0x1f4] ;  /* 0x0001f400010a7983 */ /* 0x01dea20000300800 */
[----:B-----5:R-:W-:Y:S01]  /*ed40*/  IMAD.U32 R11, R23, 0x10000, RZ ;  /* 0x00010000170b7824 */ /* 0x020fe200078e00ff */
        /* <DEDUP_REMOVED lines=8> */
.L_x_283:
[----:B------:R-:W-:Y:S05]  /*edd0*/  BSYNC B1 ;  /* 0x0000000000017941 */ /* 0x000fea0003800000 */
.L_x_282:
[----:B------:R-:W3:Y:S01]  /*ede0*/  LDL.LU R10, [R1+0x1f8] ;  /* 0x0001f800010a7983 */ /* 0x000ee20000300800 */
[----:B0----5:R-:W-:Y:S01]  /*edf0*/  IMAD.U32 R11, R23, 0x10000, RZ ;  /* 0x00010000170b7824 */ /* 0x021fe200078e00ff */
[----:B------:R-:W-:Y:S01]  /*ee00*/  ISETP.GT.AND P1, PT, R0, 0xf9, P0 ;  /* 0x000000f90000780c */ /* 0x000fe20000724270 */
[----:B------:R-:W-:Y:S01]  /*ee10*/  BSSY B1, `(.L_x_284) ;  /* 0x000000a000017945 */ /* 0x000fe20003800000 */
[----:B------:R-:W-:Y:S01]  /*ee20*/  IADD3 R169, P0, R3, 0x80, RZ ;  /* 0x0000008003a97810 */ /* 0x000fe20007f1e0ff */
[----:B------:R-:W-:-:S04]  /*ee30*/  FMUL R11, R11, R16 ;  /* 0x000000100b0b7220 */ /* 0x000fc80000400000 */
[----:B---3--:R-:W-:-:S05]  /*ee40*/  FFMA R11, R10, R2, R11 ;  /* 0x000000020a0b7223 */ /* 0x008fca000000000b */
[----:B------:R-:W-:-:S04]  /*ee50*/  F2FP.BF16.F32.PACK_AB R11, RZ, R11 ;  /* 0x0000000bff0b723e */ /* 0x000fc800000010ff */
[----:B------:R-:W-:Y:S01]  /*ee60*/  PRMT R3, R11, 0x7610, R3 ;  /* 0x000076100b037816 */ /* 0x000fe20000000003 */
[----:B------:R-:W-:-:S04]  /*ee70*/  IMAD.X R11, RZ, RZ, UR7, P0 ;  /* 0x00000007ff0b7e24 */ /* 0x000fc800080e06ff */
[----:B------:R0:W-:Y:S01]  /*ee80*/  @P2 STG.E.U16 desc[UR36][R6.64+0x1f0], R3 ;  /* 0x0001f00306002986 */ /* 0x0001e2000c101524 */
[----:B------:R-:W-:Y:S05]  /*ee90*/  @!P1 BRA `(.L_x_285) ;  /* 0x0000000000049947 */ /* 0x000fea0003800000 */
[----:B------:R3:W5:Y:S02]  /*eea0*/  LDG.E.LTC128B.U16 R23, desc[UR36][R8.64+0x1f2] ;  /* 0x0001f22408177981 */ /* 0x000764000c1e1520 */
.L_x_285:
[----:B------:R-:W-:Y:S05]  /*eeb0*/  BSYNC B1 ;  /* 0x0000000000017941 */ /* 0x000fea0003800000 */
.L_x_284:
[----:B------:R-:W4:Y:S01]  /*eec0*/  LDL.LU R10, [R1+0x1fc] ;  /* 0x0001fc00010a7983 */ /* 0x000f220000300800 */
[----:B0----5:R-:W-:Y:S01]  /*eed0*/  SHF.L.U32 R3, R23, 0x10, RZ ;  /* 0x0000001017037819 */ /* 0x021fe200000006ff */
[----:B--23--:R-:W-:Y:S01]  /*eee0*/  IMAD R8, R11, R14, RZ ;  /* 0x0000000e0b087224 */ /* 0x00cfe200078e02ff */
[----:B------:R-:W-:-:S03]  /*eef0*/  ISETP.GT.AND P0, PT, R153, 0x80, PT ;  /* 0x000000809900780c */ /* 0x000fc60003f04270 */
[----:B------:R-:W-:Y:S01]  /*ef00*/  FMUL R3, R3, R16 ;  /* 0x0000001003037220 */ /* 0x000fe20000400000 */
[C---:B------:R-:W-:Y:S01]  /*ef10*/  IMAD R167, R169.reuse, R15, R8 ;  /* 0x0000000fa9a77224 */ /* 0x040fe200078e0208 */
[----:B------:R-:W-:Y:S01]  /*ef20*/  ISETP.GT.AND P4, PT, R0, RZ, P0 ;  /* 0x000000ff0000720c */ /* 0x000fe20000784270 */
[----:B------:R-:W-:-:S04]  /*ef30*/  IMAD.WIDE.U32 R8, R169, R14, R20 ;  /* 0x0000000ea9087225 */ /* 0x000fc800078e0014 */
[----:B------:R-:W-:Y:S02]  /*ef40*/  IMAD.IADD R9, R9, 0x1, R167 ;  /* 0x0000000109097824 */ /* 0x000fe400078e02a7 */
[----:B----4-:R-:W-:Y:S01]  /*ef50*/  FFMA R3, R10, R2, R3 ;  /* 0x000000020a037223 */ /* 0x010fe20000000003 */
[----:B------:R-:W-:-:S04]  /*ef60*/  LEA R10, P2, R8, R12, 0x1 ;  /* 0x0000000c080a7211 */ /* 0x000fc800078408ff */
[----:B------:R-:W-:Y:S02]  /*ef70*/  F2FP.BF16.F32.PACK_AB R3, RZ, R3 ;  /* 0x00000003ff03723e */ /* 0x000fe400000010ff */
[--C-:B------:R-:W-:Y:S02]  /*ef80*/  LEA.HI.X R11, R8, R13, R9.reuse, 0x1, P2 ;  /* 0x0000000d080b7211 */ /* 0x100fe400010f0c09 */
[----:B------:R-:W-:-:S05]  /*ef90*/  PRMT R9, R3, 0x7610, R9 ;  /* 0x0000761003097816 */ /* 0x000fca0000000009 */
[----:B------:R0:W-:Y:S04]  /*efa0*/  @P1 STG.E.U16 desc[UR36][R6.64+0x1f2], R9 ;  /* 0x0001f20906001986 */ /* 0x0001e8000c101524 */
[----:B------:R-:W2:Y:S01]  /*efb0*/  @P4 LDG.E.LTC128B.U16 R23, desc[UR36][R10.64] ;  /* 0x000000240a174981 */ /* 0x000ea2000c1e1520 */
[----:B-1----:R-:W-:Y:S01]  /*efc0*/  MOV R161, UR8 ;  /* 0x0000000800a17c02 */ /* 0x002fe20008000f00 */
[----:B------:R-:W-:Y:S01]  /*efd0*/  IMAD.U32 R165, RZ, RZ, UR8 ;  /* 0x00000008ffa57e24 */ /* 0x000fe2000f8e00ff */
[----:B------:R-:W-:Y:S01]  /*efe0*/  ISETP.GT.AND P2, PT, R0, 0x1, P0 ;  /* 0x000000010000780c */ /* 0x000fe20000744270 */
[----:B------:R-:W-:Y:S01]  /*eff0*/  IMAD.U32 R164, RZ, RZ, UR9 ;  /* 0x00000009ffa47e24 */ /* 0x000fe2000f8e00ff */
[----:B------:R-:W-:Y:S01]  /*f000*/  BSSY B1, `(.L_x_286) ;  /* 0x0000012000017945 */ /* 0x000fe20003800000 */
[----:B------:R-:W-:-:S02]  /*f010*/  IMAD.SHL.U32 R161, R161, 0x100, RZ ;  /* 0x00000100a1a17824 */ /* 0x000fc400078e00ff */
[----:B0-----:R-:W-:Y:S01]  /*f020*/  IMAD.WIDE.U32 R8, R169, R14, R18 ;  /* 0x0000000ea9087225 */ /* 0x001fe200078e0012 */
[----:B------:R-:W-:-:S03]  /*f030*/  SHF.L.U64.HI R165, R165, 0x8, R164 ;  /* 0x00000008a5a57819 */ /* 0x000fc600000102a4 */
[----:B------:R-:W-:Y:S02]  /*f040*/  IMAD.IADD R9, R167, 0x1, R9 ;  /* 0x00000001a7097824 */ /* 0x000fe400078e0209 */
[----:B------:R-:W-:Y:S01]  /*f050*/  IMAD.WIDE.U32 R162, R22, UR43, R8 ;  /* 0x0000002b16a27c25 */ /* 0x000fe2000f8e0008 */
[----:B------:R-:W-:-:S04]  /*f060*/  IADD3 R8, P1, R161, R4, RZ ;  /* 0x00000004a1087210 */ /* 0x000fc80007f3e0ff */
[----:B------:R-:W-:Y:S01]  /*f070*/  IADD3 R7, R159, R163, RZ ;  /* 0x000000a39f077210 */ /* 0x000fe20007ffe0ff */
[----:B------:R-:W-:Y:S01]  /*f080*/  IMAD.X R9, R165, 0x1, R5, P1 ;  /* 0x00000001a5097824 */ /* 0x000fe200008e0605 */
[----:B------:R-:W-:-:S04]  /*f090*/  LEA R6, P3, R162, R12, 0x1 ;  /* 0x0000000ca2067211 */ /* 0x000fc800078608ff */
[----:B------:R-:W-:Y:S01]  /*f0a0*/  LEA.HI.X R7, R162, R13, R7, 0x1, P3 ;  /* 0x0000000da2077211 */ /* 0x000fe200018f0c07 */
[----:B--2---:R-:W-:-:S04]  /*f0b0*/  IMAD.U32 R3, R23, 0x10000, RZ ;  /* 0x0001000017037824 */ /* 0x004fc800078e00ff */
[----:B------:R-:W-:-:S04]  /*f0c0*/  FMUL R3, R3, R16 ;  /* 0x0000001003037220 */ /* 0x000fc80000400000 */
[----:B------:R-:W-:-:S05]  /*f0d0*/  FFMA R3, R24, R2, R3 ;  /* 0x0000000218037223 */ /* 0x000fca0000000003 */
[----:B------:R-:W-:-:S05]  /*f0e0*/  F2FP.BF16.F32.PACK_AB R3, RZ, R3 ;  /* 0x00000003ff03723e */ /* 0x000fca00000010ff */
[----:B------:R0:W-:Y:S01]  /*f0f0*/  @P4 STG.E.U16 desc[UR36][R8.64], R3 ;  /* 0x0000000308004986 */ /* 0x0001e2000c101524 */
[----:B------:R-:W-:Y:S05]  /*f100*/  @!P2 BRA `(.L_x_287) ;  /* 0x000000000004a947 */ /* 0x000fea0003800000 */
[----:B------:R1:W5:Y:S02]  /*f110*/  LDG.E.LTC128B.U16 R23, desc[UR36][R6.64+0x2] ;  /* 0x0000022406177981 */ /* 0x000364000c1e1520 */
.L_x_287:
[----:B------:R-:W-:Y:S05]  /*f120*/  BSYNC B1 ;  /* 0x0000000000017941 */ /* 0x000fea0003800000 */
.L_x_286:
[----:B0----5:R-:W-:Y:S01]  /*f130*/  IMAD.U32 R3, R23, 0x10000, RZ ;  /* 0x0001000017037824 */ /* 0x021fe200078e00ff */
[----:B------:R-:W-:Y:S01]  /*f140*/  ISETP.GT.AND P1, PT, R153, 0x88, PT ;  /* 0x000000889900780c */ /* 0x000fe20003f24270 */
[----:B------:R-:W-:Y:S01]  /*f150*/  IMAD.WIDE.U32 R14, R169, R14, R156 ;  /* 0x0000000ea90e7225 */ /* 0x000fe200078e009c */
[----:B------:R-:W-:Y:S03]  /*f160*/  BSSY B1, `(.L_x_288) ;  /* 0x0000010000017945 */ /* 0x000fe60003800000 */
[----:B------:R-:W-:Y:S01]  /*f170*/  FMUL R10, R3, R16 ;  /* 0x00000010030a7220 */ /* 0x000fe20000400000 */
[----:B------:R-:W-:Y:S01]  /*f180*/  ISETP.GT.AND P3, PT, R0, RZ, P1 ;  /* 0x000000ff0000720c */ /* 0x000fe20000f64270 */
[----:B------:R-:W-:Y:S01]  /*f190*/  IMAD.IADD R167, R167, 0x1, R15 ;  /* 0x00000001a7a77824 */ /* 0x000fe200078e020f */
[----:B------:R-:W-:Y:S01]  /*f1a0*/  IADD3 R154, P4, R154, R14, RZ ;  /* 0x0000000e9a9a7210 */ /* 0x000fe20007f9e0ff */
[----:B------:R-:W-:Y:S01]  /*f1b0*/  FFMA R10, R25, R2, R10 ;  /* 0x00000002190a7223 */ /* 0x000fe2000000000a */
[----:B------:R-:W-:-:S02]  /*f1c0*/  IADD3 R14, P5, R18, R14, RZ ;  /* 0x0000000e120e7210 */ /* 0x000fc40007fbe0ff */
[----:B------:R-:W-:Y:S02]  /*f1d0*/  IADD3.X R20, R167, R21, RZ, P4, !PT ;  /* 0x00000015a7147210 */ /* 0x000fe400027fe4ff */
[----:B------:R-:W-:Y:S02]  /*f1e0*/  F2FP.BF16.F32.PACK_AB R3, RZ, R10 ;  /* 0x0000000aff03723e */ /* 0x000fe400000010ff */
[C---:B------:R-:W-:Y:S02]  /*f1f0*/  LEA R10, P4, R154.reuse, R12, 0x1 ;  /* 0x0000000c9a0a7211 */ /* 0x040fe400078808ff */
[----:B------:R-:W-:Y:S02]  /*f200*/  PRMT R21, R3, 0x7610, R21 ;  /* 0x0000761003157816 */ /* 0x000fe40000000015 */
[----:B------:R-:W-:Y:S02]  /*f210*/  LEA.HI.X R11, R154, R13, R20, 0x1, P4 ;  /* 0x0000000d9a0b7211 */ /* 0x000fe400020f0c14 */
[----:B------:R-:W-:Y:S01]  /*f220*/  PRMT R3, R23, 0x7610, R3 ;  /* 0x0000761017037816 */ /* 0x000fe20000000003 */
[----:B------:R0:W-:Y:S01]  /*f230*/  @P2 STG.E.U16 desc[UR36][R8.64+0x2], R21 ;  /* 0x0000021508002986 */ /* 0x0001e2000c101524 */
[----:B------:R-:W-:Y:S05]  /*f240*/  @!P3 BRA `(.L_x_289) ;  /* 0x000000000004b947 */ /* 0x000fea0003800000 */
[----:B------:R2:W5:Y:S02]  /*f250*/  LDG.E.LTC128B.U16 R3, desc[UR36][R10.64] ;  /* 0x000000240a037981 */ /* 0x000564000c1e1520 */
.L_x_289:
[----:B------:R-:W-:Y:S05]  /*f260*/  BSYNC B1 ;  /* 0x0000000000017941 */ /* 0x000fea0003800000 */
.L_x_288:
[----:B--2--5:R-:W-:Y:S01]  /*f270*/  IMAD.U32 R11, R3, 0x10000, RZ ;  /* 0x00010000030b7824 */ /* 0x024fe200078e00ff */
[----:B------:R-:W-:Y:S01]  /*f280*/  IADD3 R10, P2, R8, R160, RZ ;  /* 0x000000a0080a7210 */ /* 0x000fe20007f5e0ff */
[----:B------:R-:W-:Y:S01]  /*f290*/  IMAD.X R15, R19, 0x1, R167, P5 ;  /* 0x00000001130f7824 */ /* 0x000fe200028e06a7 */
[----:B------:R-:W-:Y:S01]  /*f2a0*/  ISETP.GT.AND P5, PT, R0, 0x1, P1 ;  /* 0x000000010000780c */ /* 0x000fe20000fa4270 */
[----:B------:R-:W-:Y:S01]  /*f2b0*/  FMUL R11, R11, R16 ;  /* 0x000000100b0b7220 */ /* 0x000fe20000400000 */
[----:B------:R-:W-:Y:S01]  /*f2c0*/  BSSY B1, `(.L_x_290) ;  /* 0x000000b000017945 */ /* 0x000fe20003800000 */
[----:B------:R-:W-:-:S04]  /*f2d0*/  IMAD.WIDE.U32 R22, R22, UR43, R14 ;  /* 0x0000002b16167c25 */ /* 0x000fc8000f8e000e */
[----:B------:R-:W-:Y:S01]  /*f2e0*/  FFMA R11, R26, R2, R11 ;  /* 0x000000021a0b7223 */ /* 0x000fe2000000000b */
[----:B------:R-:W-:Y:S01]  /*f2f0*/  IMAD.IADD R159, R159, 0x1, R23 ;  /* 0x000000019f9f7824 */ /* 0x000fe200078e0217 */
[----:B------:R-:W-:-:S03]  /*f300*/  LEA R12, P4, R22, R12, 0x1 ;  /* 0x0000000c160c7211 */ /* 0x000fc600078808ff */
[----:B------:R-:W-:Y:S02]  /*f310*/  F2FP.BF16.F32.PACK_AB R14, RZ, R11 ;  /* 0x0000000bff0e723e */ /* 0x000fe400000010ff */
[----:B------:R-:W-:Y:S02]  /*f320*/  IADD3.X R11, R9, R158, RZ, P2, !PT ;  /* 0x0000009e090b7210 */ /* 0x000fe400017fe4ff */
[----:B------:R-:W-:-:S03]  /*f330*/  LEA.HI.X R13, R22, R13, R159, 0x1, P4 ;  /* 0x0000000d160d7211 */ /* 0x000fc600020f0c9f */
[----:B------:R2:W-:Y:S01]  /*f340*/  @P3 STG.E.U16 desc[UR36][R10.64], R14 ;  /* 0x0000000e0a003986 */ /* 0x0005e2000c101524 */
[----:B------:R-:W-:Y:S05]  /*f350*/  @!P5 BRA `(.L_x_291) ;  /* 0x000000000004d947 */ /* 0x000fea0003800000 */
[----:B------:R3:W5:Y:S02]  /*f360*/  LDG.E.LTC128B.U16 R3, desc[UR36][R12.64+0x2] ;  /* 0x000002240c037981 */ /* 0x000764000c1e1520 */
.L_x_291:
[----:B------:R-:W-:Y:S05]  /*f370*/  BSYNC B1 ;  /* 0x0000000000017941 */ /* 0x000fea0003800000 */
.L_x_290:
[----:B-----5:R-:W-:Y:S01]  /*f380*/  IMAD.U32 R15, R3, 0x10000, RZ ;  /* 0x00010000030f7824 */ /* 0x020fe200078e00ff */
[----:B------:R-:W-:Y:S01]  /*f390*/  ISETP.GT.AND P2, PT, R0, 0x8, P0 ;  /* 0x000000080000780c */ /* 0x000fe20000744270 */
[----:B------:R-:W-:Y:S02]  /*f3a0*/  BSSY B1, `(.L_x_292) ;  /* 0x0000007000017945 */ /* 0x000fe40003800000 */
[----:B--2---:R-:W-:-:S04]  /*f3b0*/  FMUL R14, R15, R16 ;  /* 0x000000100f0e7220 */ /* 0x004fc80000400000 */
[----:B------:R-:W-:-:S05]  /*f3c0*/  FFMA R14, R27, R2, R14 ;  /* 0x000000021b0e7223 */ /* 0x000fca000000000e */
[----:B------:R-:W-:-:S05]  /*f3d0*/  F2FP.BF16.F32.PACK_AB R14, RZ, R14 ;  /* 0x0000000eff0e723e */ /* 0x000fca00000010ff */
[----:B------:R2:W-:Y:S01]  /*f3e0*/  @P5 STG.E.U16 desc[UR36][R10.64+0x2], R14 ;  /* 0x0000020e0a005986 */ /* 0x0005e2000c101524 */
[----:B------:R-:W-:Y:S05]  /*f3f0*/  @!P2 BRA `(.L_x_293) ;  /* 0x000000000004a947 */ /* 0x000fea0003800000 */
[----:B------:R4:W5:Y:S02]  /*f400*/  LDG.E.LTC128B.U16 R3, desc[UR36][R6.64+0x10] ;  /* 0x0000102406037981 */ /* 0x000964000c1e1520 */
.L_x_293:
[----:B------:R-:W-:Y:S05]  /*f410*/  BSYNC B1 ;  /* 0x0000000000017941 */ /* 0x000fea0003800000 */
.L_x_292:
[----:B--2--5:R-:W-:Y:S01]  /*f420*/  IMAD.U32 R11, R3, 0x10000, RZ ;  /* 0x00010000030b7824 */ /* 0x024fe200078e00ff */
[----:B------:R-:W-:Y:S01]  /*f430*/  ISETP.GT.AND P3, PT, R0, 0x9, P0 ;  /* 0x000000090000780c */ /* 0x000fe20000764270 */
[----:B------:R-:W-:Y:S02]  /*f440*/  BSSY B1, `(.L_x_294) ;  /* 0x0000007000017945 */ /* 0x000fe40003800000 */
[----:B------:R-:W-:-:S04]  /*f450*/  FMUL R11, R11, R16 ;  /* 0x000000100b0b7220 */ /* 0x000fc80000400000 */
[----:B------:R-:W-:-:S05]  /*f460*/  FFMA R11, R28, R2, R11 ;  /* 0x000000021c0b7223 */ /* 0x000fca000000000b */
[----:B------:R-:W-:-:S05]  /*f470*/  F2FP.BF16.F32.PACK_AB R11, RZ, R11 ;  /* 0x0000000bff0b723e */ /* 0x000fca00000010ff */
[----:B------:R2:W-:Y:S01]  /*f480*/  @P2 STG.E.U16 desc[UR36][R8.64+0x10], R11 ;  /* 0x0000100b08002986 */ /* 0x0005e2000c101524 */
[----:B------:R-:W-:Y:S05]  /*f490*/  @!P3 BRA `(.L_x_295) ;  /* 0x000000000004b947 */ /* 0x000fea0003800000 */
[----:B------:R0:W5:Y:S02]  /*f4a0*/  LDG.E.LTC128B.U16 R3, desc[UR36][R6.64+0x12] ;  /* 0x0000122406037981 */ /* 0x000164000c1e1520 */
.L_x_295:
[----:B------:R-:W-:Y:S05]  /*f4b0*/  BSYNC B1 ;  /* 0x0000000000017941 */ /* 0x000fea0003800000 */
.L_x_294:
        /* <DEDUP_REMOVED lines=9> */
.L_x_297:
[----:B------:R-:W-:Y:S05]  /*f550*/  BSYNC B1 ;  /* 0x0000000000017941 */ /* 0x000fea0003800000 */
.L_x_296:
[----:B-----5:R-:W-:Y:S01]  /*f560*/  SHF.L.U32 R11, R3, 0x10, RZ ;  /* 0x00000010030b7819 */ /* 0x020fe200000006ff */
[----:B------:R-:W-:Y:S01]  /*f570*/  BSSY B1, `(.L_x_298) ;  /* 0x000000a000017945 */ /* 0x000fe20003800000 */
[----:B--2---:R-:W-:Y:S02]  /*f580*/  IADD3 R10, P3, R160, R8, RZ ;  /* 0x00000008a00a7210 */ /* 0x004fe40007f7e0ff */
[----:B------:R-:W-:Y:S01]  /*f590*/  ISETP.GT.AND P2, PT, R0, 0x9, P1 ;  /* 0x000000090000780c */ /* 0x000fe20000f44270 */
[----:B------:R-:W-:-:S04]  /*f5a0*/  FMUL R11, R11, R16 ;  /* 0x000000100b0b7220 */ /* 0x000fc80000400000 */
[----:B------:R-:W-:-:S05]  /*f5b0*/  FFMA R11, R30, R2, R11 ;  /* 0x000000021e0b7223 */ /* 0x000fca000000000b */
[----:B------:R-:W-:Y:S01]  /*f5c0*/  F2FP.BF16.F32.PACK_AB R14, RZ, R11 ;  /* 0x0000000bff0e723e */ /* 0x000fe200000010ff */
[----:B------:R-:W-:-:S05]  /*f5d0*/  IMAD.X R11, R158, 0x1, R9, P3 ;  /* 0x000000019e0b7824 */ /* 0x000fca00018e0609 */
[----:B------:R2:W-:Y:S01]  /*f5e0*/  @P4 STG.E.U16 desc[UR36][R10.64+0x10], R14 ;  /* 0x0000100e0a004986 */ /* 0x0005e2000c101524 */
[----:B------:R-:W-:Y:S05]  /*f5f0*/  @!P2 BRA `(.L_x_299) ;  /* 0x000000000004a947 */ /* 0x000fea0003800000 */
[----:B------:R0:W5:Y:S02]  /*f600*/  LDG.E.LTC128B.U16 R3, desc[UR36][R12.64+0x12] ;  /* 0x000012240c037981 */ /* 0x000164000c1e1520 */
.L_x_299:
[----:B------:R-:W-:Y:S05]  /*f610*/  BSYNC B1 ;  /* 0x0000000000017941 */ /* 0x000fea0003800000 */
.L_x_298:
[----:B--2--5:R-:W-:Y:S01]  /*f620*/  IMAD.U32 R11, R3, 0x10000, RZ ;  /* 0x00010000030b7824 */ /* 0x024fe200078e00ff */
[----:B------:R-:W-:Y:S01]  /*f630*/  IADD3 R160, P3, P4, R160, R4, R161 ;  /* 0x00000004a0a07210 */ /* 0x000fe20007c7e0a1 */
[----:B------:R-:W-:Y:S01]  /*f640*/  BSSY B1, `(.L_x_300) ;  /* 0x0000009000017945 */ /* 0x000fe20003800000 */
[----:B------:R-:W-:Y:S01]  /*f650*/  ISETP.GT.AND P5, PT, R0, 0x10, P0 ;  /* 0x000000100000780c */ /* 0x000fe200007a4270 */
[----:B------:R-:W-:Y:S01]  /*f660*/  FMUL R10, R11, R16 ;  /* 0x000000100b0a7220 */ /* 0x000fe20000400000 */
[----:B------:R-:W-:-:S03]  /*f670*/  IADD3.X R161, R158, R5, R165, P3, P4 ;  /* 0x000000059ea17210 */ /* 0x000fc60001fe84a5 */
[----:B------:R-:W-:-:S05]  /*f680*/  FFMA R10, R31, R2, R10 ;  /* 0x000000021f0a7223 */ /* 0x000fca000000000a */
[----:B------:R-:W-:-:S05]  /*f690*/  F2FP.BF16.F32.PACK_AB R10, RZ, R10 ;  /* 0x0000000aff0a723e */ /* 0x000fca00000010ff */
[----:B------:R2:W-:Y:S01]  /*f6a0*/  @P2 STG.E.U16 desc[UR36][R160.64+0x12], R10 ;  /* 0x0000120aa0002986 */ /* 0x0005e2000c101524 */
[----:B------:R-:W-:Y:S05]  /*f6b0*/  @!P5 BRA `(.L_x_301) ;  /* 0x000000000004d947 */ /* 0x000fea0003800000 */
[----:B------:R0:W5:Y:S02]  /*f6c0*/  LDG.E.LTC128B.U16 R3, desc[UR36][R6.64+0x20] ;  /* 0x0000202406037981 */ /* 0x000164000c1e1520 */
.L_x_301:
[----:B------:R-:W-:Y:S05]  /*f6d0*/  BSYNC B1 ;  /* 0x0000000000017941 */ /* 0x000fea0003800000 */
.L_x_300:
[----:B-----5:R-:W-:Y:S01]  /*f6e0*/  IMAD.U32 R5, R3, 0x10000, RZ ;  /* 0x0001000003057824 */ /* 0x020fe200078e00ff */
        /* <DEDUP_REMOVED lines=8> */
.L_x_303:
[----:B------:R-:W-:Y:S05]  /*f770*/  BSYNC B1 ;  /* 0x0000000000017941 */ /* 0x000fea0003800000 */
.L_x_302:
[----:B0----5:R-:W-:Y:S01]  /*f780*/  SHF.L.U32 R5, R3, 0x10, RZ ;  /* 0x0000001003057819 */ /* 0x021fe200000006ff */
[----:B------:R-:W-:Y:S01]  /*f790*/  BSSY B1, `(.L_x_304) ;  /* 0x0000008000017945 */ /* 0x000fe20003800000 */
[----:B------:R-:W-:-:S03]  /*f7a0*/  ISETP.GT.AND P3, PT, R0, 0x10, P1 ;  /* 0x000000100000780c */ /* 0x000fc60000f64270 */
[----:B------:R-:W-:-:S04]  /*f7b0*/  FMUL R4, R5, R16 ;  /* 0x0000001005047220 */ /* 0x000fc80000400000 */
[----:B------:R-:W-:-:S05]  /*f7c0*/  FFMA R4, R33, R2, R4 ;  /* 0x0000000221047223 */ /* 0x000fca0000000004 */
[----:B------:R-:W-:-:S05]  /*f7d0*/  F2FP.BF16.F32.PACK_AB R4, RZ, R4 ;  /* 0x00000004ff04723e */ /* 0x000fca00000010ff */
[----:B------:R0:W-:Y:S01]  /*f7e0*/  @P2 STG.E.U16 desc[UR36][R8.64+0x22], R4 ;  /* 0x0000220408002986 */ /* 0x0001e2000c101524 */
[----:B------:R-:W-:Y:S05]  /*f7f0*/  @!P3 BRA `(.L_x_305) ;  /* 0x000000000004b947 */ /* 0x000fea0003800000 */
[----:B------:R0:W5:Y:S02]  /*f800*/  LDG.E.LTC128B.U16 R3, desc[UR36][R12.64+0x20] ;  /* 0x000020240c037981 */ /* 0x000164000c1e1520 */
.L_x_305:
[----:B------:R-:W-:Y:S05]  /*f810*/  BSYNC B1 ;  /* 0x0000000000017941 */ /* 0x000fea0003800000 */
.L_x_304:
[----:B-----5:R-:W-:Y:S01]  /*f820*/  IMAD.U32 R5, R3, 0x10000, RZ ;  /* 0x0001000003057824 */ /* 0x020fe200078e00ff */
[----:B------:R-:W-:Y:S01]  /*f830*/  ISETP.GT.AND P2, PT, R0, 0x11, P1 ;  /* 0x000000110000780c */ /* 0x000fe20000f44270 */
[----:B0-----:R-:W-:Y:S01]  /*f840*/  @P3 IMAD.MOV.U32 R4, RZ, RZ, R160 ;  /* 0x000000ffff043224 */ /* 0x001fe200078e00a0 */
[----:B------:R-:W-:Y:S01]  /*f850*/  BSSY B1, `(.L_x_306) ;  /* 0x0000009000017945 */ /* 0x000fe20003800000 */
[----:B------:R-:W-:-:S04]  /*f860*/  FMUL R5, R5, R16 ;  /* 0x0000001005057220 */ /* 0x000fc80000400000 */
[----:B------:R-:W-:-:S05]  /*f870*/  FFMA R5, R34, R2, R5 ;  /* 0x0000000222057223 */ /* 0x000fca0000000005 */
[----:B------:R-:W-:-:S04]  /*f880*/  F2FP.BF16.F32.PACK_AB R5, RZ, R5 ;  /* 0x00000005ff05723e */ /* 0x000fc800000010ff */
[----:B--2---:R-:W-:Y:S01]  /*f890*/  PRMT R10, R5, 0x7610, R10 ;  /* 0x00007610050a7816 */ /* 0x004fe2000000000a */
[----:B------:R-:W-:-:S05]  /*f8a0*/  @P3 IMAD.MOV.U32 R5, RZ, RZ, R161 ;  /* 0x000000ffff053224 */ /* 0x000fca00078e00a1 */
[----:B------:R0:W-:Y:S01]  /*f8b0*/  @P3 STG.E.U16 desc[UR36][R4.64+0x20], R10 ;  /* 0x0000200a04003986 */ /* 0x0001e2000c101524 */
[----:B------:R-:W-:Y:S05]  /*f8c0*/  @!P2 BRA `(.L_x_307) ;  /* 0x000000000004a947 */ /* 0x000fea0003800000 */
[----:B------:R2:W5:Y:S02]  /*f8d0*/  LDG.E.LTC128B.U16 R3, desc[UR36][R12.64+0x22] ;  /* 0x000022240c037981 */ /* 0x000564000c1e1520 */
.L_x_307:
[----:B------:R-:W-:Y:S05]  /*f8e0*/  BSYNC B1 ;  /* 0x0000000000017941 */ /* 0x000fea0003800000 */
.L_x_306:
[----:B0----5:R-:W-:Y:S01]  /*f8f0*/  SHF.L.U32 R5, R3, 0x10, RZ ;  /* 0x0000001003057819 */ /* 0x021fe200000006ff */
[----:B------:R-:W-:Y:S01]  /*f900*/  BSSY B1, `(.L_x_308) ;  /* 0x000000b000017945 */ /* 0x000fe20003800000 */
[----:B------:R-:W-:-:S03]  /*f910*/  ISETP.GT.AND P3, PT, R0, 0x18, P0 ;  /* 0x000000180000780c */ /* 0x000fc60000764270 */
[----:B------:R-:W-:Y:S01]  /*f920*/  FMUL R4, R5, R16 ;  /* 0x0000001005047220 */ /* 0x000fe20000400000 */
[----:B------:R-:W-:-:S03]  /*f930*/  @P2 IMAD.MOV.U32 R5, RZ, RZ, R161 ;  /* 0x000000ffff052224 */ /* 0x000fc600078e00a1 */
[----:B------:R-:W-:-:S05]  /*f940*/  FFMA R4, R35, R2, R4 ;  /* 0x0000000223047223 */ /* 0x000fca0000000004 */
[----:B------:R-:W-:-:S04]  /*f950*/  F2FP.BF16.F32.PACK_AB R4, RZ, R4 ;  /* 0x00000004ff04723e */ /* 0x000fc800000010ff */
[----:B------:R-:W-:Y:S01]  /*f960*/  PRMT R10, R4, 0x7610, R10 ;  /* 0x00007610040a7816 */ /* 0x000fe2000000000a */
[----:B------:R-:W-:-:S05]  /*f970*/  @P2 IMAD.MOV.U32 R4, RZ, RZ, R160 ;  /* 0x000000ffff042224 */ /* 0x000fca00078e00a0 */
[----:B------:R0:W-:Y:S01]  /*f980*/  @P2 STG.E.U16 desc[UR36][R4.64+0x22], R10 ;  /* 0x0000220a04002986 */ /* 0x0001e2000c101524 */
[----:B------:R-:W-:Y:S05]  /*f990*/  @!P3 BRA `(.L_x_309) ;  /* 0x000000000004b947 */ /* 0x000fea0003800000 */
[----:B------:R0:W5:Y:S02]  /*f9a0*/  LDG.E.LTC128B.U16 R3, desc[UR36][R6.64+0x30] ;  /* 0x0000302406037981 */ /* 0x000164000c1e1520 */
.L_x_309:
[----:B------:R-:W-:Y:S05]  /*f9b0*/  BSYNC B1 ;  /* 0x0000000000017941 */ /* 0x000fea0003800000 */
.L_x_308:
[----:B0----5:R-:W-:Y:S01]  /*f9c0*/  IMAD.U32 R5, R3, 0x10000, RZ ;  /* 0x0001000003057824 */ /* 0x021fe200078e00ff */
        /* <DEDUP_REMOVED lines=8> */
.L_x_311:
[----:B------:R-:W-:Y:S05]  /*fa50*/  BSYNC B1 ;  /* 0x0000000000017941 */ /* 0x000fea0003800000 */
.L_x_310:
        /* <DEDUP_REMOVED lines=9> */
.L_x_313:
[----:B------:R-:W-:Y:S05]  /*faf0*/  BSYNC B1 ;  /* 0x0000000000017941 */ /* 0x000fea0003800000 */
.L_x_312:
[----:B-----5:R-:W-:Y:S01]  /*fb00*/  IMAD.U32 R5, R3, 0x10000, RZ ;  /* 0x0001000003057824 */ /* 0x020fe200078e00ff */
[----:B------:R-:W-:Y:S01]  /*fb10*/  ISETP.GT.AND P2, PT, R0, 0x19, P1 ;  /* 0x000000190000780c */ /* 0x000fe20000f44270 */
[----:B0-----:R-:W-:Y:S01]  /*fb20*/  @P3 IMAD.MOV.U32 R4, RZ, RZ, R160 ;  /* 0x000000ffff043224 */ /* 0x001fe200078e00a0 */
[----:B------:R-:W-:Y:S01]  /*fb30*/  BSSY B1, `(.L_x_314) ;  /* 0x0000009000017945 */ /* 0x000fe20003800000 */
[----:B------:R-:W-:-:S04]  /*fb40*/  FMUL R5, R5, R16 ;  /* 0x0000001005057220 */ /* 0x000fc80000400000 */
[----:B------:R-:W-:-:S05]  /*fb50*/  FFMA R5, R38, R2, R5 ;  /* 0x0000000226057223 */ /* 0x000fca0000000005 */
[----:B------:R-:W-:-:S04]  /*fb60*/  F2FP.BF16.F32.PACK_AB R5, RZ, R5 ;  /* 0x00000005ff05723e */ /* 0x000fc800000010ff */
[----:B------:R-:W-:Y:S01]  /*fb70*/  PRMT R10, R5, 0x7610, R10 ;  /* 0x00007610050a7816 */ /* 0x000fe2000000000a */
[----:B------:R-:W-:-:S05]  /*fb80*/  @P3 IMAD.MOV.U32 R5, RZ, RZ, R161 ;  /* 0x000000ffff053224 */ /* 0x000fca00078e00a1 */
[----:B------:R0:W-:Y:S01]  /*fb90*/  @P3 STG.E.U16 desc[UR36][R4.64+0x30], R10 ;  /* 0x0000300a04003986 */ /* 0x0001e2000c101524 */
[----:B------:R-:W-:Y:S05]  /*fba0*/  @!P2 BRA `(.L_x_315) ;  /* 0x000000000004a947 */ /* 0x000fea0003800000 */
[----:B------:R0:W5:Y:S02]  /*fbb0*/  LDG.E.LTC128B.U16 R3, desc[UR36][R12.64+0x32] ;  /* 0x000032240c037981 */ /* 0x000164000c1e1520 */
.L_x_315:
[----:B------:R-:W-:Y:S05]  /*fbc0*/  BSYNC B1 ;  /* 0x0000000000017941 */ /* 0x000fea0003800000 */
.L_x_314:
        /* <DEDUP_REMOVED lines=12> */
.L_x_317:
[----:B------:R-:W-:Y:S05]  /*fc90*/  BSYNC B1 ;  /* 0x0000000000017941 */ /* 0x000fea0003800000 */
.L_x_316:
        /* <DEDUP_REMOVED lines=9> */
.L_x_319:
[----:B------:R-:W-:Y:S05]  /*fd30*/  BSYNC B1 ;  /* 0x0000000000017941 */ /* 0x000fea0003800000 */
.L_x_318:
        /* <DEDUP_REMOVED lines=9> */
.L_x_321:
[----:B------:R-:W-:Y:S05]  /*fdd0*/  BSYNC B1 ;  /* 0x0000000000017941 */ /* 0x000fea0003800000 */
.L_x_320:
        /* <DEDUP_REMOVED lines=12> */
.L_x_323:
[----:B------:R-:W-:Y:S05]  /*fea0*/  BSYNC B1 ;  /* 0x0000000000017941 */ /* 0x000fea0003800000 */
.L_x_322:
        /* <DEDUP_REMOVED lines=12> */
.L_x_325:
[----:B------:R-:W-:Y:S05]  /*ff70*/  BSYNC B1 ;  /* 0x0000000000017941 */ /* 0x000fea0003800000 */
.L_x_324:
        /* <DEDUP_REMOVED lines=9> */
.L_x_327:
[----:B------:R-:W-:Y:S05]  /*10010*/  BSYNC B1 ;  /* 0x0000000000017941 */ /* 0x000fea0003800000 */
.L_x_326:
        /* <DEDUP_REMOVED lines=9> */
.L_x_329:
[----:B------:R-:W-:Y:S05]  /*100b0*/  BSYNC B1 ;  /* 0x0000000000017941 */ /* 0x000fea0003800000 */
.L_x_328:
        /* <DEDUP_REMOVED lines=12> */
.L_x_331:
[----:B------:R-:W-:Y:S05]  /*10180*/  BSYNC B1 ;  /* 0x0000000000017941 */ /* 0x000fea0003800000 */
.L_x_330:
        /* <DEDUP_REMOVED lines=12> */
.L_x_333:
[----:B------:R-:W-:Y:S05]  /*10250*/  BSYNC B1 ;  /* 0x0000000000017941 */ /* 0x000fea0003800000 */
.L_x_332:
        /* <DEDUP_REMOVED lines=9> */
.L_x_335:
[----:B------:R-:W-:Y:S05]  /*102f0*/  BSYNC B1 ;  /* 0x0000000000017941 */ /* 0x000fea0003800000 */
.L_x_334:
        /* <DEDUP_REMOVED lines=9> */
.L_x_337:
[----:B------:R-:W-:Y:S05]  /*10390*/  BSYNC B1 ;  /* 0x0000000000017941 */ /* 0x000fea0003800000 */
.L_x_336:
        /* <DEDUP_REMOVED lines=12> */
.L_x_339:
[----:B------:R-:W-:Y:S05]  /*10460*/  BSYNC B1 ;  /* 0x0000000000017941 */ /* 0x000fea0003800000 */
.L_x_338:
        /* <DEDUP_REMOVED lines=12> */
.L_x_341:
[----:B------:R-:W-:Y:S05]  /*10530*/  BSYNC B1 ;  /* 0x0000000000017941 */ /* 0x000fea0003800000 */
.L_x_340:
        /* <DEDUP_REMOVED lines=9> */
.L_x_343:
[----:B------:R-:W-:Y:S05]  /*105d0*/  BSYNC B1 ;  /* 0x0000000000017941 */ /* 0x000fea0003800000 */
.L_x_342:
        /* <DEDUP_REMOVED lines=9> */
.L_x_345:
[----:B------:R-:W-:Y:S05]  /*10670*/  BSYNC B1 ;  /* 0x0000000000017941 */ /* 0x000fea0003800000 */
.L_x_344:
        /* <DEDUP_REMOVED lines=12> */
.L_x_347:
[----:B------:R-:W-:Y:S05]  /*10740*/  BSYNC B1 ;  /* 0x0000000000017941 */ /* 0x000fea0003800000 */
.L_x_346:
        /* <DEDUP_REMOVED lines=12> */
.L_x_349:
[----:B------:R-:W-:Y:S05]  /*10810*/  BSYNC B1 ;  /* 0x0000000000017941 */ /* 0x000fea0003800000 */
.L_x_348:
        /* <DEDUP_REMOVED lines=9> */
.L_x_351:
[----:B------:R-:W-:Y:S05]  /*108b0*/  BSYNC B1 ;  /* 0x0000000000017941 */ /* 0x000fea0003800000 */
.L_x_350:
        /* <DEDUP_REMOVED lines=9> */
.L_x_353:
[----:B------:R-:W-:Y:S05]  /*10950*/  BSYNC B1 ;  /* 0x0000000000017941 */ /* 0x000fea0003800000 */
.L_x_352:
        /* <DEDUP_REMOVED lines=12> */
.L_x_355:
[----:B------:R-:W-:Y:S05]  /*10a20*/  BSYNC B1 ;  /* 0x0000000000017941 */ /* 0x000fea0003800000 */
.L_x_354:
        /* <DEDUP_REMOVED lines=12> */
.L_x_357:
[----:B------:R-:W-:Y:S05]  /*10af0*/  BSYNC B1 ;  /* 0x0000000000017941 */ /* 0x000fea0003800000 */
.L_x_356:
        /* <DEDUP_REMOVED lines=9> */
.L_x_359:
[----:B------:R-:W-:Y:S05]  /*10b90*/  BSYNC B1 ;  /* 0x0000000000017941 */ /* 0x000fea0003800000 */
.L_x_358:
        /* <DEDUP_REMOVED lines=9> */
.L_x_361:
[----:B------:R-:W-:Y:S05]  /*10c30*/  BSYNC B1 ;  /* 0x0000000000017941 */ /* 0x000fea0003800000 */
.L_x_360:
        /* <DEDUP_REMOVED lines=12> */
.L_x_363:
[----:B------:R-:W-:Y:S05]  /*10d00*/  BSYNC B1 ;  /* 0x0000000000017941 */ /* 0x000fea0003800000 */
.L_x_362:
        /* <DEDUP_REMOVED lines=12> */
.L_x_365:
[----:B------:R-:W-:Y:S05]  /*10dd0*/  BSYNC B1 ;  /* 0x0000000000017941 */ /* 0x000fea0003800000 */
.L_x_364:
        /* <DEDUP_REMOVED lines=9> */
.L_x_367:
[----:B------:R-:W-:Y:S05]  /*10e70*/  BSYNC B1 ;  /* 0x0000000000017941 */ /* 0x000fea0003800000 */
.L_x_366:
        /* <DEDUP_REMOVED lines=9> */
.L_x_369:
[----:B------:R-:W-:Y:S05]  /*10f10*/  BSYNC B1 ;  /* 0x0000000000017941 */ /* 0x000fea0003800000 */
.L_x_368:
        /* <DEDUP_REMOVED lines=12> */
.L_x_371:
[----:B------:R-:W-:Y:S05]  /*10fe0*/  BSYNC B1 ;  /* 0x0000000000017941 */ /* 0x000fea0003800000 */
.L_x_370:
        /* <DEDUP_REMOVED lines=12> */
.L_x_373:
[----:B------:R-:W-:Y:S05]  /*110b0*/  BSYNC B1 ;  /* 0x0000000000017941 */ /* 0x000fea0003800000 */
.L_x_372:
        /* <DEDUP_REMOVED lines=9> */
.L_x_375:
[----:B------:R-:W-:Y:S05]  /*11150*/  BSYNC B1 ;  /* 0x0000000000017941 */ /* 0x000fea0003800000 */
.L_x_374:
        /* <DEDUP_REMOVED lines=9> */
.L_x_377:
[----:B------:R-:W-:Y:S05]  /*111f0*/  BSYNC B1 ;  /* 0x0000000000017941 */ /* 0x000fea0003800000 */
.L_x_376:
        /* <DEDUP_REMOVED lines=12> */
.L_x_379:
[----:B------:R-:W-:Y:S05]  /*112c0*/  BSYNC B1 ;  /* 0x0000000000017941 */ /* 0x000fea0003800000 */
.L_x_378:
        /* <DEDUP_REMOVED lines=12> */
.L_x_381:
[----:B------:R-:W-:Y:S05]  /*11390*/  BSYNC B1 ;  /* 0x0000000000017941 */ /* 0x000fea0003800000 */
.L_x_380:
        /* <DEDUP_REMOVED lines=9> */
.L_x_383:
[----:B------:R-:W-:Y:S05]  /*11430*/  BSYNC B1 ;  /* 0x0000000000017941 */ /* 0x000fea0003800000 */
.L_x_382:
        /* <DEDUP_REMOVED lines=9> */
.L_x_385:
[----:B------:R-:W-:Y:S05]  /*114d0*/  BSYNC B1 ;  /* 0x0000000000017941 */ /* 0x000fea0003800000 */
.L_x_384:
        /* <DEDUP_REMOVED lines=12> */
.L_x_387:
[----:B------:R-:W-:Y:S05]  /*115a0*/  BSYNC B1 ;  /* 0x0000000000017941 */ /* 0x000fea0003800000 */
.L_x_386:
        /* <DEDUP_REMOVED lines=12> */
.L_x_389:
[----:B------:R-:W-:Y:S05]  /*11670*/  BSYNC B1 ;  /* 0x0000000000017941 */ /* 0x000fea0003800000 */
.L_x_388:
        /* <DEDUP_REMOVED lines=9> */
.L_x_391:
[----:B------:R-:W-:Y:S05]  /*11710*/  BSYNC B1 ;  /* 0x0000000000017941 */ /* 0x000fea0003800000 */
.L_x_390:
        /* <DEDUP_REMOVED lines=9> */
.L_x_393:
[----:B------:R-:W-:Y:S05]  /*117b0*/  BSYNC B1 ;  /* 0x0000000000017941 */ /* 0x000fea0003800000 */
.L_x_392:
        /* <DEDUP_REMOVED lines=12> */
.L_x_395:
[----:B------:R-:W-:Y:S05]  /*11880*/  BSYNC B1 ;  /* 0x0000000000017941 */ /* 0x000fea0003800000 */
.L_x_394:
        /* <DEDUP_REMOVED lines=12> */
.L_x_397:
[----:B------:R-:W-:Y:S05]  /*11950*/  BSYNC B1 ;  /* 0x0000000000017941 */ /* 0x000fea0003800000 */
.L_x_396:
        /* <DEDUP_REMOVED lines=9> */
.L_x_399:
[----:B------:R-:W-:Y:S05]  /*119f0*/  BSYNC B1 ;  /* 0x0000000000017941 */ /* 0x000fea0003800000 */
.L_x_398:
        /* <DEDUP_REMOVED lines=9> */
.L_x_401:
[----:B------:R-:W-:Y:S05]  /*11a90*/  BSYNC B1 ;  /* 0x0000000000017941 */ /* 0x000fea0003800000 */
.L_x_400:
        /* <DEDUP_REMOVED lines=12> */
.L_x_403:
[----:B------:R-:W-:Y:S05]  /*11b60*/  BSYNC B1 ;  /* 0x0000000000017941 */ /* 0x000fea0003800000 */
.L_x_402:
        /* <DEDUP_REMOVED lines=12> */
.L_x_405:
[----:B------:R-:W-:Y:S05]  /*11c30*/  BSYNC B1 ;  /* 0x0000000000017941 */ /* 0x000fea0003800000 */
.L_x_404:
        /* <DEDUP_REMOVED lines=9> */
.L_x_407:
[----:B------:R-:W-:Y:S05]  /*11cd0*/  BSYNC B1 ;  /* 0x0000000000017941 */ /* 0x000fea0003800000 */
.L_x_406:
        /* <DEDUP_REMOVED lines=9> */
.L_x_409:
[----:B------:R-:W-:Y:S05]  /*11d70*/  BSYNC B1 ;  /* 0x0000000000017941 */ /* 0x000fea0003800000 */
.L_x_408:
        /* <DEDUP_REMOVED lines=12> */
.L_x_411:
[----:B------:R-:W-:Y:S05]  /*11e40*/  BSYNC B1 ;  /* 0x0000000000017941 */ /* 0x000fea0003800000 */
.L_x_410:
        /* <DEDUP_REMOVED lines=12> */
.L_x_413:
[----:B------:R-:W-:Y:S05]  /*11f10*/  BSYNC B1 ;  /* 0x0000000000017941 */ /* 0x000fea0003800000 */
.L_x_412:
        /* <DEDUP_REMOVED lines=9> */
.L_x_415:
[----:B------:R-:W-:Y:S05]  /*11fb0*/  BSYNC B1 ;  /* 0x0000000000017941 */ /* 0x000fea0003800000 */
.L_x_414:
        /* <DEDUP_REMOVED lines=9> */
.L_x_417:
[----:B------:R-:W-:Y:S05]  /*12050*/  BSYNC B1 ;  /* 0x0000000000017941 */ /* 0x000fea0003800000 */
.L_x_416:
        /* <DEDUP_REMOVED lines=12> */
.L_x_419:
[----:B------:R-:W-:Y:S05]  /*12120*/  BSYNC B1 ;  /* 0x0000000000017941 */ /* 0x000fea0003800000 */
.L_x_418:
        /* <DEDUP_REMOVED lines=12> */
.L_x_421:
[----:B------:R-:W-:Y:S05]  /*121f0*/  BSYNC B1 ;  /* 0x0000000000017941 */ /* 0x000fea0003800000 */
.L_x_420:
        /* <DEDUP_REMOVED lines=9> */
.L_x_423:
[----:B------:R-:W-:Y:S05]  /*12290*/  BSYNC B1 ;  /* 0x0000000000017941 */ /* 0x000fea0003800000 */
.L_x_422:
        /* <DEDUP_REMOVED lines=9> */
.L_x_425:
[----:B------:R-:W-:Y:S05]  /*12330*/  BSYNC B1 ;  /* 0x0000000000017941 */ /* 0x000fea0003800000 */
.L_x_424:
        /* <DEDUP_REMOVED lines=12> */
.L_x_427:
[----:B------:R-:W-:Y:S05]  /*12400*/  BSYNC B1 ;  /* 0x0000000000017941 */ /* 0x000fea0003800000 */
.L_x_426:
        /* <DEDUP_REMOVED lines=12> */
.L_x_429:
[----:B------:R-:W-:Y:S05]  /*124d0*/  BSYNC B1 ;  /* 0x0000000000017941 */ /* 0x000fea0003800000 */
.L_x_428:
        /* <DEDUP_REMOVED lines=9> */
.L_x_431:
[----:B------:R-:W-:Y:S05]  /*12570*/  BSYNC B1 ;  /* 0x0000000000017941 */ /* 0x000fea0003800000 */
.L_x_430:
        /* <DEDUP_REMOVED lines=9> */
.L_x_433:
[----:B------:R-:W-:Y:S05]  /*12610*/  BSYNC B1 ;  /* 0x0000000000017941 */ /* 0x000fea0003800000 */
.L_x_432:
        /* <DEDUP_REMOVED lines=12> */
.L_x_435:
[----:B------:R-:W-:Y:S05]  /*126e0*/  BSYNC B1 ;  /* 0x0000000000017941 */ /* 0x000fea0003800000 */
.L_x_434:
        /* <DEDUP_REMOVED lines=12> */
.L_x_437:
[----:B------:R-:W-:Y:S05]  /*127b0*/  BSYNC B1 ;  /* 0x0000000000017941 */ /* 0x000fea0003800000 */
.L_x_436:
        /* <DEDUP_REMOVED lines=9> */
.L_x_439:
[----:B------:R-:W-:Y:S05]  /*12850*/  BSYNC B1 ;  /* 0x0000000000017941 */ /* 0x000fea0003800000 */
.L_x_438:
        /* <DEDUP_REMOVED lines=9> */
.L_x_441:
[----:B------:R-:W-:Y:S05]  /*128f0*/  BSYNC B1 ;  /* 0x0000000000017941 */ /* 0x000fea0003800000 */
.L_x_440:
        /* <DEDUP_REMOVED lines=12> */
.L_x_443:
[----:B------:R-:W-:Y:S05]  /*129c0*/  BSYNC B1 ;  /* 0x0000000000017941 */ /* 0x000fea0003800000 */
.L_x_442:
        /* <DEDUP_REMOVED lines=12> */
.L_x_445:
[----:B------:R-:W-:Y:S05]  /*12a90*/  BSYNC B1 ;  /* 0x0000000000017941 */ /* 0x000fea0003800000 */
.L_x_444:
        /* <DEDUP_REMOVED lines=9> */
.L_x_447:
[----:B------:R-:W-:Y:S05]  /*12b30*/  BSYNC B1 ;  /* 0x0000000000017941 */ /* 0x000fea0003800000 */
.L_x_446:
        /* <DEDUP_REMOVED lines=9> */
.L_x_449:
[----:B------:R-:W-:Y:S05]  /*12bd0*/  BSYNC B1 ;  /* 0x0000000000017941 */ /* 0x000fea0003800000 */
.L_x_448:
        /* <DEDUP_REMOVED lines=12> */
.L_x_451:
[----:B------:R-:W-:Y:S05]  /*12ca0*/  BSYNC B1 ;  /* 0x0000000000017941 */ /* 0x000fea0003800000 */
.L_x_450:
        /* <DEDUP_REMOVED lines=12> */
.L_x_453:
[----:B------:R-:W-:Y:S05]  /*12d70*/  BSYNC B1 ;  /* 0x0000000000017941 */ /* 0x000fea0003800000 */
.L_x_452:
        /* <DEDUP_REMOVED lines=9> */
.L_x_455:
[----:B------:R-:W-:Y:S05]  /*12e10*/  BSYNC B1 ;  /* 0x0000000000017941 */ /* 0x000fea0003800000 */
.L_x_454:
        /* <DEDUP_REMOVED lines=9> */
.L_x_457:
[----:B------:R-:W-:Y:S05]  /*12eb0*/  BSYNC B1 ;  /* 0x0000000000017941 */ /* 0x000fea0003800000 */
.L_x_456:
        /* <DEDUP_REMOVED lines=12> */
.L_x_459:
[----:B------:R-:W-:Y:S05]  /*12f80*/  BSYNC B1 ;  /* 0x0000000000017941 */ /* 0x000fea0003800000 */
.L_x_458:
        /* <DEDUP_REMOVED lines=12> */
.L_x_461:
[----:B------:R-:W-:Y:S05]  /*13050*/  BSYNC B1 ;  /* 0x0000000000017941 */ /* 0x000fea0003800000 */
.L_x_460:
        /* <DEDUP_REMOVED lines=9> */
.L_x_463:
[----:B------:R-:W-:Y:S05]  /*130f0*/  BSYNC B1 ;  /* 0x0000000000017941 */ /* 0x000fea0003800000 */
.L_x_462:
        /* <DEDUP_REMOVED lines=9> */
.L_x_465:
[----:B------:R-:W-:Y:S05]  /*13190*/  BSYNC B1 ;  /* 0x0000000000017941 */ /* 0x000fea0003800000 */
.L_x_464:
        /* <DEDUP_REMOVED lines=12> */
.L_x_467:
[----:B------:R-:W-:Y:S05]  /*13260*/  BSYNC B1 ;  /* 0x0000000000017941 */ /* 0x000fea0003800000 */
.L_x_466:
        /* <DEDUP_REMOVED lines=12> */
.L_x_469:
[----:B------:R-:W-:Y:S05]  /*13330*/  BSYNC B1 ;  /* 0x0000000000017941 */ /* 0x000fea0003800000 */
.L_x_468:
        /* <DEDUP_REMOVED lines=9> */
.L_x_471:
[----:B------:R-:W-:Y:S05]  /*133d0*/  BSYNC B1 ;  /* 0x0000000000017941 */ /* 0x000fea0003800000 */
.L_x_470:
        /* <DEDUP_REMOVED lines=9> */
.L_x_473:
[----:B------:R-:W-:Y:S05]  /*13470*/  BSYNC B1 ;  /* 0x0000000000017941 */ /* 0x000fea0003800000 */
.L_x_472:
        /* <DEDUP_REMOVED lines=12> */
.L_x_475:
[----:B------:R-:W-:Y:S05]  /*13540*/  BSYNC B1 ;  /* 0x0000000000017941 */ /* 0x000fea0003800000 */
.L_x_474:
        /* <DEDUP_REMOVED lines=12> */
.L_x_477:
[----:B------:R-:W-:Y:S05]  /*13610*/  BSYNC B1 ;  /* 0x0000000000017941 */ /* 0x000fea0003800000 */
.L_x_476:
        /* <DEDUP_REMOVED lines=9> */
.L_x_479:
[----:B------:R-:W-:Y:S05]  /*136b0*/  BSYNC B1 ;  /* 0x0000000000017941 */ /* 0x000fea0003800000 */
.L_x_478:
        /* <DEDUP_REMOVED lines=9> */
.L_x_481:
[----:B------:R-:W-:Y:S05]  /*13750*/  BSYNC B1 ;  /* 0x0000000000017941 */ /* 0x000fea0003800000 */
.L_x_480:
        /* <DEDUP_REMOVED lines=12> */
.L_x_483:
[----:B------:R-:W-:Y:S05]  /*13820*/  BSYNC B1 ;  /* 0x0000000000017941 */ /* 0x000fea0003800000 */
.L_x_482:
        /* <DEDUP_REMOVED lines=12> */
.L_x_485:
[----:B------:R-:W-:Y:S05]  /*138f0*/  BSYNC B1 ;  /* 0x0000000000017941 */ /* 0x000fea0003800000 */
.L_x_484:
        /* <DEDUP_REMOVED lines=9> */
.L_x_487:
[----:B------:R-:W-:Y:S05]  /*13990*/  BSYNC B1 ;  /* 0x0000000000017941 */ /* 0x000fea0003800000 */
.L_x_486:
        /* <DEDUP_REMOVED lines=9> */
.L_x_489:
[----:B------:R-:W-:Y:S05]  /*13a30*/  BSYNC B1 ;  /* 0x0000000000017941 */ /* 0x000fea0003800000 */
.L_x_488:
        /* <DEDUP_REMOVED lines=12> */
.L_x_491:
[----:B------:R-:W-:Y:S05]  /*13b00*/  BSYNC B1 ;  /* 0x0000000000017941 */ /* 0x000fea0003800000 */
.L_x_490:
        /* <DEDUP_REMOVED lines=12> */
.L_x_493:
[----:B------:R-:W-:Y:S05]  /*13bd0*/  BSYNC B1 ;  /* 0x0000000000017941 */ /* 0x000fea0003800000 */
.L_x_492:
        /* <DEDUP_REMOVED lines=9> */
.L_x_495:
[----:B------:R-:W-:Y:S05]  /*13c70*/  BSYNC B1 ;  /* 0x0000000000017941 */ /* 0x000fea0003800000 */
.L_x_494:
        /* <DEDUP_REMOVED lines=9> */
.L_x_497:
[----:B------:R-:W-:Y:S05]  /*13d10*/  BSYNC B1 ;  /* 0x0000000000017941 */ /* 0x000fea0003800000 */
.L_x_496:
        /* <DEDUP_REMOVED lines=12> */
.L_x_499:
[----:B------:R-:W-:Y:S05]  /*13de0*/  BSYNC B1 ;  /* 0x0000000000017941 */ /* 0x000fea0003800000 */
.L_x_498:
        /* <DEDUP_REMOVED lines=12> */
.L_x_501:
[----:B------:R-:W-:Y:S05]  /*13eb0*/  BSYNC B1 ;  /* 0x0000000000017941 */ /* 0x000fea0003800000 */
.L_x_500:
        /* <DEDUP_REMOVED lines=9> */
.L_x_503:
[----:B------:R-:W-:Y:S05]  /*13f50*/  BSYNC B1 ;  /* 0x0000000000017941 */ /* 0x000fea0003800000 */
.L_x_502:
        /* <DEDUP_REMOVED lines=9> */
.L_x_505:
[----:B------:R-:W-:Y:S05]  /*13ff0*/  BSYNC B1 ;  /* 0x0000000000017941 */ /* 0x000fea0003800000 */
.L_x_504:
        /* <DEDUP_REMOVED lines=12> */
.L_x_507:
[----:B------:R-:W-:Y:S05]  /*140c0*/  BSYNC B1 ;  /* 0x0000000000017941 */ /* 0x000fea0003800000 */
.L_x_506:
        /* <DEDUP_REMOVED lines=12> */
.L_x_509:
[----:B------:R-:W-:Y:S05]  /*14190*/  BSYNC B1 ;  /* 0x0000000000017941 */ /* 0x000fea0003800000 */
.L_x_508:
        /* <DEDUP_REMOVED lines=9> */
.L_x_511:
[----:B------:R-:W-:Y:S05]  /*14230*/  BSYNC B1 ;  /* 0x0000000000017941 */ /* 0x000fea0003800000 */
.L_x_510:
        /* <DEDUP_REMOVED lines=9> */
.L_x_513:
[----:B------:R-:W-:Y:S05]  /*142d0*/  BSYNC B1 ;  /* 0x0000000000017941 */ /* 0x000fea0003800000 */
.L_x_512:
        /* <DEDUP_REMOVED lines=12> */
.L_x_515:
[----:B------:R-:W-:Y:S05]  /*143a0*/  BSYNC B1 ;  /* 0x0000000000017941 */ /* 0x000fea0003800000 */
.L_x_514:
        /* <DEDUP_REMOVED lines=12> */
.L_x_517:
[----:B------:R-:W-:Y:S05]  /*14470*/  BSYNC B1 ;  /* 0x0000000000017941 */ /* 0x000fea0003800000 */
.L_x_516:
        /* <DEDUP_REMOVED lines=9> */
.L_x_519:
[----:B------:R-:W-:Y:S05]  /*14510*/  BSYNC B1 ;  /* 0x0000000000017941 */ /* 0x000fea0003800000 */
.L_x_518:
        /* <DEDUP_REMOVED lines=9> */
.L_x_521:
[----:B------:R-:W-:Y:S05]  /*145b0*/  BSYNC B1 ;  /* 0x0000000000017941 */ /* 0x000fea0003800000 */
.L_x_520:
        /* <DEDUP_REMOVED lines=12> */
.L_x_523:
[----:B------:R-:W-:Y:S05]  /*14680*/  BSYNC B1 ;  /* 0x0000000000017941 */ /* 0x000fea0003800000 */
.L_x_522:
        /* <DEDUP_REMOVED lines=12> */
.L_x_525:
[----:B------:R-:W-:Y:S05]  /*14750*/  BSYNC B1 ;  /* 0x0000000000017941 */ /* 0x000fea0003800000 */
.L_x_524:
        /* <DEDUP_REMOVED lines=9> */
.L_x_527:
[----:B------:R-:W-:Y:S05]  /*147f0*/  BSYNC B1 ;  /* 0x0000000000017941 */ /* 0x000fea0003800000 */
.L_x_526:
        /* <DEDUP_REMOVED lines=9> */
.L_x_529:
[----:B------:R-:W-:Y:S05]  /*14890*/  BSYNC B1 ;  /* 0x0000000000017941 */ /* 0x000fea0003800000 */
.L_x_528:
        /* <DEDUP_REMOVED lines=12> */
.L_x_531:
[----:B------:R-:W-:Y:S05]  /*14960*/  BSYNC B1 ;  /* 0x0000000000017941 */ /* 0x000fea0003800000 */
.L_x_530:
        /* <DEDUP_REMOVED lines=12> */
.L_x_533:
[----:B------:R-:W-:Y:S05]  /*14a30*/  BSYNC B1 ;  /* 0x0000000000017941 */ /* 0x000fea0003800000 */
.L_x_532:
        /* <DEDUP_REMOVED lines=9> */
.L_x_535:
[----:B------:R-:W-:Y:S05]  /*14ad0*/  BSYNC B1 ;  /* 0x0000000000017941 */ /* 0x000fea0003800000 */
.L_x_534:
        /* <DEDUP_REMOVED lines=9> */
.L_x_537:
[----:B------:R-:W-:Y:S05]  /*14b70*/  BSYNC B1 ;  /* 0x0000000000017941 */ /* 0x000fea0003800000 */
.L_x_536:
[----:B-----5:R-:W-:Y:S01]  /*14b80*/  IMAD.U32 R5, R3, 0x10000, RZ ;  /* 0x0001000003057824 */ /* 0x020fe200078e00ff */
[----:B------:R-:W-:Y:S01]  /*14b90*/  ISETP.GT.AND P1, PT, R0, 0xf9, P1 ;  /* 0x000000f90000780c */ /* 0x000fe20000f24270 */
[----:B0-----:R-:W-:Y:S01]  /*14ba0*/  @P2 IMAD.MOV.U32 R4, RZ, RZ, R160 ;  /* 0x000000ffff042224 */ /* 0x001fe200078e00a0 */
[----:B------:R-:W-:Y:S01]  /*14bb0*/  BSSY B1, `(.L_x_538) ;  /* 0x0000009000017945 */ /* 0x000fe20003800000 */
[----:B------:R-:W-:-:S04]  /*14bc0*/  FMUL R5, R5, R16 ;  /* 0x0000001005057220 */ /* 0x000fc80000400000 */
[----:B------:R-:W-:-:S05]  /*14bd0*/  FFMA R5, R150, R2, R5 ;  /* 0x0000000296057223 */ /* 0x000fca0000000005 */
[----:B------:R-:W-:-:S04]  /*14be0*/  F2FP.BF16.F32.PACK_AB R5, RZ, R5 ;  /* 0x00000005ff05723e */ /* 0x000fc800000010ff */
[----:B-1--4-:R-:W-:Y:S01]  /*14bf0*/  PRMT R6, R5, 0x7610, R6 ;  /* 0x0000761005067816 */ /* 0x012fe20000000006 */
[----:B------:R-:W-:-:S05]  /*14c00*/  @P2 IMAD.MOV.U32 R5, RZ, RZ, R161 ;  /* 0x000000ffff052224 */ /* 0x000fca00078e00a1 */
[----:B------:R0:W-:Y:S01]  /*14c10*/  @P2 STG.E.U16 desc[UR36][R4.64+0x1f0], R6 ;  /* 0x0001f00604002986 */ /* 0x0001e2000c101524 */
[----:B------:R-:W-:Y:S05]  /*14c20*/  @!P1 BRA `(.L_x_539) ;  /* 0x0000000000049947 */ /* 0x000fea0003800000 */
[----:B------:R1:W5:Y:S02]  /*14c30*/  LDG.E.LTC128B.U16 R3, desc[UR36][R12.64+0x1f2] ;  /* 0x0001f2240c037981 */ /* 0x000364000c1e1520 */
.L_x_539:
[----:B------:R-:W-:Y:S05]  /*14c40*/  BSYNC B1 ;  /* 0x0000000000017941 */ /* 0x000fea0003800000 */
.L_x_538:
[----:B------:R-:W-:Y:S05]  /*14c50*/  @!P1 BRA `(.L_x_540) ;  /* 0x0000004c00b09947 */ /* 0x000fea0003800000 */
[----:B-----5:R-:W-:-:S05]  /*14c60*/  SHF.L.U32 R3, R3, 0x10, RZ ;  /* 0x0000001003037819 */ /* 0x020fca00000006ff */
[----:B------:R-:W-:-:S04]  /*14c70*/  FMUL R0, R3, R16 ;  /* 0x0000001003007220 */ /* 0x000fc80000400000 */
[----:B------:R-:W-:-:S05]  /*14c80*/  FFMA R0, R151, R2, R0 ;  /* 0x0000000297007223 */ /* 0x000fca0000000000 */
[----:B------:R-:W-:-:S05]  /*14c90*/  F2FP.BF16.F32.PACK_AB R0, RZ, R0 ;  /* 0x00000000ff00723e */ /* 0x000fca00000010ff */
[----:B------:R4:W-:Y:S01]  /*14ca0*/  STG.E.U16 desc[UR36][R160.64+0x1f2], R0 ;  /* 0x0001f200a0007986 */ /* 0x0009e2000c101524 */
[----:B------:R-:W-:Y:S05]  /*14cb0*/  BRA `(.L_x_540) ;  /* 0x0000004c00987947 */ /* 0x000fea0003800000 */
.L_x_33:
[----:B------:R-:W2:Y:S01]  /*14cc0*/  LDL.LU R3, [R1] ;  /* 0x0000000001037983 */ /* 0x000ea20000300800 */
[----:B------:R-:W-:-:S03]  /*14cd0*/  ULDC.64 UR4, c[0x0][0x5c0] ;  /* 0x0001700000047ab9 */ /* 0x000fc60000000a00 */
[----:B------:R-:W3:Y:S04]  /*14ce0*/  LDL.LU R9, [R1+0x60] ;  /* 0x0000600001097983 */ /* 0x000ee80000300800 */
[----:B------:R-:W4:Y:S04]  /*14cf0*/  LDL.LU R11, [R1+0x8c] ;  /* 0x00008c00010b7983 */ /* 0x000f280000300800 */
[----:B------:R-:W5:Y:S04]  /*14d00*/  LDL.LU R12, [R1+0x90] ;  /* 0x00009000010c7983 */ /* 0x000f680000300800 */
        /* <DEDUP_REMOVED lines=74> */
[----:B------:R-:W5:Y:S01]  /*151b0*/  LDL.LU R161, [R1+0x1cc] ;  /* 0x0001cc0001a17983 */ /* 0x000f620000300800 */
[----:B--2---:R-:W-:-:S03]  /*151c0*/  FMUL R3, R3, R2 ;  /* 0x0000000203037220 */ /* 0x004fc60000400000 */
[----:B------:R-:W2:Y:S01]  /*151d0*/  LDL.LU R160, [R1+0x1d0] ;  /* 0x0001d00001a07983 */ /* 0x000ea20000300800 */
[----:B------:R-:W-:-:S03]  /*151e0*/  LEA R4, P0, R6, UR4, 0x1 ;  /* 0x0000000406047c11 */ /* 0x000fc6000f8008ff */
[----:B------:R-:W2:Y:S04]  /*151f0*/  LDL.LU R159, [R1+0x1d4] ;  /* 0x0001d400019f7983 */ /* 0x000ea80000300800 */
[----:B------:R-:W2:Y:S04]  /*15200*/  LDL.LU R158, [R1+0x1d8] ;  /* 0x0001d800019e7983 */ /* 0x000ea80000300800 */
[----:B------:R-:W2:Y:S04]  /*15210*/  LDL.LU R157, [R1+0x1dc] ;  /* 0x0001dc00019d7983 */ /* 0x000ea80000300800 */
[----:B------:R-:W2:Y:S01]  /*15220*/  LDL.LU R156, [R1+0x1e0] ;  /* 0x0001e000019c7983 */ /* 0x000ea20000300800 */
[----:B------:R-:W-:-:S03]  /*15230*/  LEA.HI.X R5, R6, UR5, R10, 0x1, P0 ;  /* 0x0000000506057c11 */ /* 0x000fc600080f0c0a */
[----:B------:R-:W2:Y:S01]  /*15240*/  LDL.LU R155, [R1+0x1e4] ;  /* 0x0001e400019b7983 */ /* 0x000ea20000300800 */
[----:B------:R-:W-:-:S03]  /*15250*/  F2FP.BF16.F32.PACK_AB R3, RZ, R3 ;  /* 0x00000003ff03723e */ /* 0x000fc600000010ff */
[----:B------:R-:W2:Y:S04]  /*15260*/  LDL.LU R154, [R1+0x1e8] ;  /* 0x0001e800019a7983 */ /* 0x000ea80000300800 */
[----:B------:R-:W2:Y:S04]  /*15270*/  LDL.LU R23, [R1+0x1ec] ;  /* 0x0001ec0001177983 */ /* 0x000ea80000300800 */
[----:B------:R-:W2:Y:S04]  /*15280*/  LDL.LU R22, [R1+0x1f0] ;  /* 0x0001f00001167983 */ /* 0x000ea80000300800 */
[----:B------:R-:W2:Y:S04]  /*15290*/  LDL.LU R21, [R1+0x1f4] ;  /* 0x0001f40001157983 */ /* 0x000ea80000300800 */
[----:B------:R-:W2:Y:S04]  /*152a0*/  LDL.LU R20, [R1+0x1f8] ;  /* 0x0001f80001147983 */ /* 0x000ea80000300800 */
[----:B------:R-:W2:Y:S04]  /*152b0*/  LDL.LU R19, [R1+0x1fc] ;  /* 0x0001fc0001137983 */ /* 0x000ea80000300800 */
[----:B------:R-:W3:Y:S04]  /*152c0*/  LDL.LU R7, [R1+0x8] ;  /* 0x0000080001077983 */ /* 0x000ee80000300800 */
[----:B------:R-:W4:Y:S04]  /*152d0*/  LDL.LU R6, [R1+0xc] ;  /* 0x00000c0001067983 */ /* 0x000f280000300800 */
[----:B------:R0:W-:Y:S04]  /*152e0*/  @P1 STG.E.U16 desc[UR36][R4.64], R3 ;  /* 0x0000000304001986 */ /* 0x0001e8000c101524 */
[----:B0-----:R-:W5:Y:S01]  /*152f0*/  LDL.LU R3, [R1+0x4] ;  /* 0x0000040001037983 */ /* 0x001f620000300800 */
[----:B------:R-:W-:Y:S01]  /*15300*/  ISETP.GT.AND P0, PT, R0, 0x1, P3 ;  /* 0x000000010000780c */ /* 0x000fe20001f04270 */
[----:B------:R-:W-:Y:S01]  /*15310*/  USHF.L.U32 UR5, UR8, 0x4, URZ ;  /* 0x0000000408057899 */ /* 0x000fe2000800063f */
[----:B------:R-:W-:Y:S01]  /*15320*/  ISETP.GT.AND P2, PT, R153, 0x8, PT ;  /* 0x000000089900780c */ /* 0x000fe20003f44270 */
[----:B------:R-:W-:Y:S01]  /*15330*/  USHF.L.U64.HI UR4, UR8, 0x4, UR9 ;  /* 0x0000000408047899 */ /* 0x000fe20008010209 */
[----:B---3--:R-:W-:-:S05]  /*15340*/  FMUL R7, R7, R2 ;  /* 0x0000000207077220 */ /* 0x008fca0000400000 */
[----:B------:R-:W-:-:S04]  /*15350*/  F2FP.BF16.F32.PACK_AB R7, RZ, R7 ;  /* 0x00000007ff07723e */ /* 0x000fc800000010ff */
[----:B------:R-:W-:Y:S01]  /*15360*/  PRMT R8, R7, 0x7610, R8 ;  /* 0x0000761007087816 */ /* 0x000fe20000000008 */
[----:B-----5:R-:W-:-:S05]  /*15370*/  FMUL R3, R3, R2 ;  /* 0x0000000203037220 */ /* 0x020fca0000400000 */
[----:B------:R-:W-:-:S05]  /*15380*/  F2FP.BF16.F32.PACK_AB R3, RZ, R3 ;  /* 0x00000003ff03723e */ /* 0x000fca00000010ff */
[----:B------:R4:W-:Y:S01]  /*15390*/  @P0 STG.E.U16 desc[UR36][R4.64+0x2], R3 ;  /* 0x0000020304000986 */ /* 0x0009e2000c101524 */
[----:B------:R-:W-:Y:S01]  /*153a0*/  ISETP.GT.AND P0, PT, R0, RZ, P2 ;  /* 0x000000ff0000720c */ /* 0x000fe20001704270 */
[----:B----4-:R-:W-:Y:S01]  /*153b0*/  FMUL R3, R6, R2 ;  /* 0x0000000206037220 */ /* 0x010fe20000400000 */
[----:B------:R-:W-:-:S04]  /*153c0*/  IADD3 R6, P1, R4, UR5, RZ ;  /* 0x0000000504067c10 */ /* 0x000fc8000ff3e0ff */
[----:B------:R-:W-:Y:S02]  /*153d0*/  IADD3.X R7, R5, UR4, RZ, P1, !PT ;  /* 0x0000000405077c10 */ /* 0x000fe40008ffe4ff */
[----:B------:R-:W-:-:S05]  /*153e0*/  F2FP.BF16.F32.PACK_AB R3, RZ, R3 ;  /* 0x00000003ff03723e */ /* 0x000fca00000010ff */
[----:B------:R0:W-:Y:S01]  /*153f0*/  @P0 STG.E.U16 desc[UR36][R6.64], R8 ;  /* 0x0000000806000986 */ /* 0x0001e2000c101524 */
[----:B------:R-:W-:-:S03]  /*15400*/  ISETP.GT.AND P0, PT, R0, 0x1, P2 ;  /* 0x000000010000780c */ /* 0x000fc60001704270 */
[----:B0-----:R-:W3:Y:S10]  /*15410*/  LDL.LU R8, [R1+0x50] ;  /* 0x0000500001087983 */ /* 0x001ef40000300800 */
[----:B------:R0:W-:Y:S04]  /*15420*/  @P0 STG.E.U16 desc[UR36][R6.64+0x2], R3 ;  /* 0x0000020306000986 */ /* 0x0001e8000c101524 */
[----:B0-----:R-:W4:Y:S01]  /*15430*/  LDL.LU R3, [R1+0x10] ;  /* 0x0000100001037983 */ /* 0x001f220000300800 */
[----:B------:R-:W-:Y:S01]  /*15440*/  ISETP.GT.AND P0, PT, R0, 0x8, P3 ;  /* 0x000000080000780c */ /* 0x000fe20001f04270 */
[----:B----4-:R-:W-:-:S05]  /*15450*/  FMUL R3, R3, R2 ;  /* 0x0000000203037220 */ /* 0x010fca0000400000 */
[----:B------:R-:W-:-:S07]  /*15460*/  F2FP.BF16.F32.PACK_AB R3, RZ, R3 ;  /* 0x00000003ff03723e */ /* 0x000fce00000010ff */
        /* <DEDUP_REMOVED lines=73> */
[----:B---3--:R-:W-:-:S05]  /*15900*/  FMUL R8, R8, R2 ;  /* 0x0000000208087220 */ /* 0x008fca0000400000 */
[----:B------:R-:W-:Y:S01]  /*15910*/  F2FP.BF16.F32.PACK_AB R8, RZ, R8 ;  /* 0x00000008ff08723e */ /* 0x000fe200000010ff */
[----:B----4-:R-:W-:-:S05]  /*15920*/  FMUL R3, R3, R2 ;  /* 0x0000000203037220 */ /* 0x010fca0000400000 */
[----:B------:R-:W-:-:S05]  /*15930*/  F2FP.BF16.F32.PACK_AB R3, RZ, R3 ;  /* 0x00000003ff03723e */ /* 0x000fca00000010ff */
[----:B------:R0:W-:Y:S01]  /*15940*/  @P0 STG.E.U16 desc[UR36][R6.64+0x42], R3 ;  /* 0x0000420306000986 */ /* 0x0001e2000c101524 */
[----:B------:R-:W-:-:S03]  /*15950*/  ISETP.GT.AND P0, PT, R0, 0x28, P3 ;  /* 0x000000280000780c */ /* 0x000fc60001f04270 */
[----:B0-----:R-:W3:Y:S01]  /*15960*/  LDL.LU R3, [R1+0x54] ;  /* 0x0000540001037983 */ /* 0x001ee20000300800 */
[----:B------:R-:W-:-:S09]  /*15970*/  ISETP.GT.AND P1, PT, R0, 0x29, P3 ;  /* 0x000000290000780c */ /* 0x000fd20001f24270 */
[----:B------:R0:W-:Y:S04]  /*15980*/  @P0 STG.E.U16 desc[UR36][R4.64+0x50], R8 ;  /* 0x0000500804000986 */ /* 0x0001e8000c101524 */
[----:B0-----:R-:W4:Y:S01]  /*15990*/  LDL.LU R8, [R1+0x58] ;  /* 0x0000580001087983 */ /* 0x001f220000300800 */
[----:B---3--:R-:W-:-:S05]  /*159a0*/  FMUL R3, R3, R2 ;  /* 0x0000000203037220 */ /* 0x008fca0000400000 */
[----:B------:R-:W-:-:S05]  /*159b0*/  F2FP.BF16.F32.PACK_AB R3, RZ, R3 ;  /* 0x00000003ff03723e */ /* 0x000fca00000010ff */
[----:B------:R0:W-:Y:S01]  /*159c0*/  @P1 STG.E.U16 desc[UR36][R4.64+0x52], R3 ;  /* 0x0000520304001986 */ /* 0x0001e2000c101524 */
[----:B----4-:R-:W-:-:S05]  /*159d0*/  FMUL R8, R8, R2 ;  /* 0x0000000208087220 */ /* 0x010fca0000400000 */
[----:B------:R-:W-:Y:S01]  /*159e0*/  F2FP.BF16.F32.PACK_AB R8, RZ, R8 ;  /* 0x00000008ff08723e */ /* 0x000fe200000010ff */
[----:B0-----:R-:W3:Y:S03]  /*159f0*/  LDL.LU R3, [R1+0x5c] ;  /* 0x00005c0001037983 */ /* 0x001ee60000300800 */
[----:B------:R-:W-:Y:S02]  /*15a00*/  PRMT R10, R8, 0x7610, R10 ;  /* 0x00007610080a7816 */ /* 0x000fe4000000000a */
[----:B------:R-:W4:Y:S01]  /*15a10*/  LDL.LU R8, [R1+0x64] ;  /* 0x0000640001087983 */ /* 0x000f220000300800 */
[C---:B------:R-:W-:Y:S02]  /*15a20*/  ISETP.GT.AND P1, PT, R0.reuse, 0x28, P2 ;  /* 0x000000280000780c */ /* 0x040fe40001724270 */
[C---:B------:R-:W-:Y:S02]  /*15a30*/  ISETP.GT.AND P4, PT, R0.reuse, 0x29, P2 ;  /* 0x000000290000780c */ /* 0x040fe40001784270 */
[C---:B------:R-:W-:Y:S01]  /*15a40*/  ISETP.GT.AND P5, PT, R0.reuse, 0x30, P3 ;  /* 0x000000300000780c */ /* 0x040fe20001fa4270 */
[----:B------:R-:W-:Y:S01]  /*15a50*/  FMUL R9, R9, R2 ;  /* 0x0000000209097220 */ /* 0x000fe20000400000 */
[----:B------:R-:W-:-:S04]  /*15a60*/  ISETP.GT.AND P0, PT, R0, 0x31, P3 ;  /* 0x000000310000780c */ /* 0x000fc80001f04270 */
[----:B------:R-:W-:-:S03]  /*15a70*/  F2FP.BF16.F32.PACK_AB R9, RZ, R9 ;  /* 0x00000009ff09723e */ /* 0x000fc600000010ff */
[----:B------:R0:W-:Y:S04]  /*15a80*/  @P1 STG.E.U16 desc[UR36][R6.64+0x50], R10 ;  /* 0x0000500a06001986 */ /* 0x0001e8000c101524 */
[----:B0-----:R-:W5:Y:S01]  /*15a90*/  LDL.LU R10, [R1+0x74] ;  /* 0x00007400010a7983 */ /* 0x001f620000300800 */
[----:B---3--:R-:W-:-:S05]  /*15aa0*/  FMUL R3, R3, R2 ;  /* 0x0000000203037220 */ /* 0x008fca0000400000 */
[----:B------:R-:W-:Y:S01]  /*15ab0*/  F2FP.BF16.F32.PACK_AB R3, RZ, R3 ;  /* 0x00000003ff03723e */ /* 0x000fe200000010ff */
[----:B----4-:R-:W-:-:S04]  /*15ac0*/  FMUL R8, R8, R2 ;  /* 0x0000000208087220 */ /* 0x010fc80000400000 */
[----:B------:R0:W-:Y:S04]  /*15ad0*/  @P4 STG.E.U16 desc[UR36][R6.64+0x52], R3 ;  /* 0x0000520306004986 */ /* 0x0001e8000c101524 */
[----:B------:R1:W-:Y:S01]  /*15ae0*/  @P5 STG.E.U16 desc[UR36][R4.64+0x60], R9 ;  /* 0x0000600904005986 */ /* 0x0003e2000c101524 */
[----:B0-----:R-:W-:-:S03]  /*15af0*/  F2FP.BF16.F32.PACK_AB R3, RZ, R8 ;  /* 0x00000008ff03723e */ /* 0x001fc600000010ff */
[----:B------:R-:W3:Y:S01]  /*15b00*/  LDL.LU R8, [R1+0x68] ;  /* 0x0000680001087983 */ /* 0x000ee20000300800 */
[----:B-1----:R-:W-:-:S03]  /*15b10*/  PRMT R9, R3, 0x7610, R9 ;  /* 0x0000761003097816 */ /* 0x002fc60000000009 */
[----:B------:R-:W4:Y:S04]  /*15b20*/  LDL.LU R3, [R1+0x6c] ;  /* 0x00006c0001037983 */ /* 0x000f280000300800 */
[----:B------:R0:W-:Y:S04]  /*15b30*/  @P0 STG.E.U16 desc[UR36][R4.64+0x62], R9 ;  /* 0x0000620904000986 */ /* 0x0001e8000c101524 */
[----:B0-----:R-:W2:Y:S01]  /*15b40*/  LDL.LU R9, [R1+0x70] ;  /* 0x0000700001097983 */ /* 0x001ea20000300800 */
[----:B------:R-:W-:Y:S01]  /*15b50*/  ISETP.GT.AND P1, PT, R0, 0x30, P2 ;  /* 0x000000300000780c */ /* 0x000fe20001724270 */
[----:B---3--:R-:W-:-:S05]  /*15b60*/  FMUL R8, R8, R2 ;  /* 0x0000000208087220 */ /* 0x008fca0000400000 */
[----:B------:R-:W-:-:S07]  /*15b70*/  F2FP.BF16.F32.PACK_AB R8, RZ, R8 ;  /* 0x00000008ff08723e */ /* 0x000fce00000010ff */
[----:B------:R0:W-:Y:S01]  /*15b80*/  @P1 STG.E.U16 desc[UR36][R6.64+0x60], R8 ;  /* 0x0000600806001986 */ /* 0x0001e2000c101524 */
[----:B--2---:R-:W-:-:S05]  /*15b90*/  FMUL R9, R9, R2 ;  /* 0x0000000209097220 */ /* 0x004fca0000400000 */
[----:B0-----:R-:W-:-:S04]  /*15ba0*/  F2FP.BF16.F32.PACK_AB R8, RZ, R9 ;  /* 0x00000009ff08723e */ /* 0x001fc800000010ff */
[----:B------:R-:W-:Y:S02]  /*15bb0*/  PRMT R9, R8, 0x7610, R9 ;  /* 0x0000761008097816 */ /* 0x000fe40000000009 */
[----:B------:R-:W2:Y:S01]  /*15bc0*/  LDL.LU R8, [R1+0x78] ;  /* 0x0000780001087983 */ /* 0x000ea20000300800 */
[C---:B------:R-:W-:Y:S01]  /*15bd0*/  ISETP.GT.AND P4, PT, R0.reuse, 0x31, P2 ;  /* 0x000000310000780c */ /* 0x040fe20001784270 */
[-C--:B----4-:R-:W-:Y:S01]  /*15be0*/  FMUL R3, R3, R2.reuse ;  /* 0x0000000203037220 */ /* 0x090fe20000400000 */
[----:B------:R-:W-:Y:S01]  /*15bf0*/  ISETP.GT.AND P5, PT, R0, 0x38, P3 ;  /* 0x000000380000780c */ /* 0x000fe20001fa4270 */
[----:B-----5:R-:W-:-:S03]  /*15c00*/  FMUL R10, R10, R2 ;  /* 0x000000020a0a7220 */ /* 0x020fc60000400000 */
[----:B------:R-:W-:Y:S02]  /*15c10*/  F2FP.BF16.F32.PACK_AB R3, RZ, R3 ;  /* 0x00000003ff03723e */ /* 0x000fe400000010ff */
[----:B------:R-:W-:-:S05]  /*15c20*/  ISETP.GT.AND P6, PT, R0, 0x39, P3 ;  /* 0x000000390000780c */ /* 0x000fca0001fc4270 */
[----:B------:R0:W-:Y:S04]  /*15c30*/  @P4 STG.E.U16 desc[UR36][R6.64+0x62], R3 ;  /* 0x0000620306004986 */ /* 0x0001e8000c101524 */
[----:B------:R1:W-:Y:S01]  /*15c40*/  @P5 STG.E.U16 desc[UR36][R4.64+0x70], R9 ;  /* 0x0000700904005986 */ /* 0x0003e2000c101524 */
[----:B0-----:R-:W-:-:S04]  /*15c50*/  F2FP.BF16.F32.PACK_AB R3, RZ, R10 ;  /* 0x0000000aff03723e */ /* 0x001fc800000010ff */
[----:B------:R-:W-:Y:S01]  /*15c60*/  PRMT R10, R3, 0x7610, R10 ;  /* 0x00007610030a7816 */ /* 0x000fe2000000000a */
[----:B-1----:R-:W3:Y:S04]  /*15c70*/  LDL.LU R9, [R1+0x80] ;  /* 0x0000800001097983 */ /* 0x002ee80000300800 */
[----:B------:R0:W-:Y:S01]  /*15c80*/  @P6 STG.E.U16 desc[UR36][R4.64+0x72], R10 ;  /* 0x0000720a04006986 */ /* 0x0001e2000c101524 */
[----:B--2---:R-:W-:-:S05]  /*15c90*/  FMUL R8, R8, R2 ;  /* 0x0000000208087220 */ /* 0x004fca0000400000 */
[----:B------:R-:W-:Y:S02]  /*15ca0*/  F2FP.BF16.F32.PACK_AB R3, RZ, R8 ;  /* 0x00000008ff03723e */ /* 0x000fe400000010ff */
[----:B------:R-:W2:Y:S02]  /*15cb0*/  LDL.LU R8, [R1+0x7c] ;  /* 0x00007c0001087983 */ /* 0x000ea40000300800 */
[----:B0-----:R-:W-:Y:S02]  /*15cc0*/  PRMT R10, R3, 0x7610, R10 ;  /* 0x00007610030a7816 */ /* 0x001fe4000000000a */
[----:B------:R-:W4:Y:S01]  /*15cd0*/  LDL.LU R3, [R1+0x84] ;  /* 0x0000840001037983 */ /* 0x000f220000300800 */
[C---:B------:R-:W-:Y:S02]  /*15ce0*/  ISETP.GT.AND P0, PT, R0.reuse, 0x38, P2 ;  /* 0x000000380000780c */ /* 0x040fe40001704270 */
[C---:B------:R-:W-:Y:S02]  /*15cf0*/  ISETP.GT.AND P1, PT, R0.reuse, 0x39, P2 ;  /* 0x000000390000780c */ /* 0x040fe40001724270 */
[----:B------:R-:W-:-:S02]  /*15d00*/  ISETP.GT.AND P4, PT, R0, 0x40, P3 ;  /* 0x000000400000780c */ /* 0x000fc40001f84270 */
[----:B------:R-:W-:-:S07]  /*15d10*/  ISETP.GT.AND P5, PT, R0, 0x41, P3 ;  /* 0x000000410000780c */ /* 0x000fce0001fa4270 */
[----:B------:R0:W-:Y:S01]  /*15d20*/  @P0 STG.E.U16 desc[UR36][R6.64+0x70], R10 ;  /* 0x0000700a06000986 */ /* 0x0001e2000c101524 */
[----:B---3--:R-:W-:-:S05]  /*15d30*/  FMUL R9, R9, R2 ;  /* 0x0000000209097220 */ /* 0x008fca0000400000 */
[----:B------:R-:W-:Y:S01]  /*15d40*/  F2FP.BF16.F32.PACK_AB R9, RZ, R9 ;  /* 0x00000009ff09723e */ /* 0x000fe200000010ff */
[-C--:B--2---:R-:W-:Y:S01]  /*15d50*/  FMUL R8, R8, R2.reuse ;  /* 0x0000000208087220 */ /* 0x084fe20000400000 */
[----:B----4-:R-:W-:-:S04]  /*15d60*/  FMUL R3, R3, R2 ;  /* 0x0000000203037220 */ /* 0x010fc80000400000 */
[----:B------:R-:W-:-:S04]  /*15d70*/  F2FP.BF16.F32.PACK_AB R8, RZ, R8 ;  /* 0x00000008ff08723e */ /* 0x000fc800000010ff */
[----:B0-----:R-:W-:Y:S02]  /*15d80*/  PRMT R10, R8, 0x7610, R10 ;  /* 0x00007610080a7816 */ /* 0x001fe4000000000a */
[----:B------:R-:W-:Y:S01]  /*15d90*/  F2FP.BF16.F32.PACK_AB R3, RZ, R3 ;  /* 0x00000003ff03723e */ /* 0x000fe200000010ff */
[----:B------:R-:W2:Y:S04]  /*15da0*/  LDL.LU R8, [R1+0x88] ;  /* 0x0000880001087983 */ /* 0x000ea80000300800 */
[----:B------:R-:W-:Y:S04]  /*15db0*/  @P1 STG.E.U16 desc[UR36][R6.64+0x72], R10 ;  /* 0x0000720a06001986 */ /* 0x000fe8000c101524 */
[----:B------:R0:W-:Y:S04]  /*15dc0*/  @P4 STG.E.U16 desc[UR36][R4.64+0x80], R9 ;  /* 0x0000800904004986 */ /* 0x0001e8000c101524 */
[----:B------:R1:W-:Y:S04]  /*15dd0*/  @P5 STG.E.U16 desc[UR36][R4.64+0x82], R3 ;  /* 0x0000820304005986 */ /* 0x0003e8000c101524 */
[----:B0-----:R-:W3:Y:S04]  /*15de0*/  LDL.LU R9, [R1+0x94] ;  /* 0x0000940001097983 */ /* 0x001ee80000300800 */
[----:B-1----:R-:W4:Y:S01]  /*15df0*/  LDL.LU R3, [R1+0x98] ;  /* 0x0000980001037983 */ /* 0x002f220000300800 */
[----:B------:R-:W-:Y:S01]  /*15e00*/  ISETP.GT.AND P0, PT, R0, 0x40, P2 ;  /* 0x000000400000780c */ /* 0x000fe20001704270 */
[----:B--2---:R-:W-:-:S05]  /*15e10*/  FMUL R8, R8, R2 ;  /* 0x0000000208087220 */ /* 0x004fca0000400000 */
[----:B------:R-:W-:-:S07]  /*15e20*/  F2FP.BF16.F32.PACK_AB R8, RZ, R8 ;  /* 0x00000008ff08723e */ /* 0x000fce00000010ff */
[----:B------:R0:W-:Y:S01]  /*15e30*/  @P0 STG.E.U16 desc[UR36][R6.64+0x80], R8 ;  /* 0x0000800806000986 */ /* 0x0001e2000c101524 */
[----:B----4-:R-:W-:-:S05]  /*15e40*/  FMUL R3, R3, R2 ;  /* 0x0000000203037220 */ /* 0x010fca0000400000 */
[----:B0-----:R-:W-:Y:S02]  /*15e50*/  F2FP.BF16.F32.PACK_AB R8, RZ, R3 ;  /* 0x00000003ff08723e */ /* 0x001fe400000010ff */
[----:B------:R-:W2:Y:S02]  /*15e60*/  LDL.LU R3, [R1+0x9c] ;  /* 0x00009c0001037983 */ /* 0x000ea40000300800 */
[----:B------:R-:W-:Y:S02]  /*15e70*/  PRMT R13, R8, 0x7610, R13 ;  /* 0x00007610080d7816 */ /* 0x000fe4000000000d */
[----:B------:R-:W4:Y:S01]  /*15e80*/  LDL.LU R8, [R1+0xa0] ;  /* 0x0000a00001087983 */ /* 0x000f220000300800 */
[C---:B------:R-:W-:Y:S01]  /*15e90*/  ISETP.GT.AND P1, PT, R0.reuse, 0x41, P2 ;  /* 0x000000410000780c */ /* 0x040fe20001724270 */
[-C--:B---3--:R-:W-:Y:S01]  /*15ea0*/  FMUL R9, R9, R2.reuse ;  /* 0x0000000209097220 */ /* 0x088fe20000400000 */
[-C--:B------:R-:W-:Y:S01]  /*15eb0*/  FMUL R11, R11, R2.reuse ;  /* 0x000000020b0b7220 */ /* 0x080fe20000400000 */
[----:B------:R-:W-:Y:S01]  /*15ec0*/  ISETP.GT.AND P4, PT, R0, 0x48, P3 ;  /* 0x000000480000780c */ /* 0x000fe20001f84270 */
[----:B------:R-:W-:-:S02]  /*15ed0*/  FMUL R12, R12, R2 ;  /* 0x000000020c0c7220 */ /* 0x000fc40000400000 */
[----:B------:R-:W-:Y:S02]  /*15ee0*/  F2FP.BF16.F32.PACK_AB R9, RZ, R9 ;  /* 0x00000009ff09723e */ /* 0x000fe400000010ff */
[----:B------:R-:W-:Y:S02]  /*15ef0*/  F2FP.BF16.F32.PACK_AB R11, RZ, R11 ;  /* 0x0000000bff0b723e */ /* 0x000fe400000010ff */
[----:B------:R-:W-:Y:S02]  /*15f00*/  F2FP.BF16.F32.PACK_AB R10, RZ, R12 ;  /* 0x0000000cff0a723e */ /* 0x000fe400000010ff */
[----:B------:R-:W-:Y:S02]  /*15f10*/  PRMT R12, R9, 0x7610, R12 ;  /* 0x00007610090c7816 */ /* 0x000fe4000000000c */
[C---:B------:R-:W-:Y:S01]  /*15f20*/  ISETP.GT.AND P5, PT, R0.reuse, 0x49, P3 ;  /* 0x000000490000780c */ /* 0x040fe20001fa4270 */
[----:B------:R-:W-:Y:S01]  /*15f30*/  @P1 STG.E.U16 desc[UR36][R6.64+0x82], R11 ;  /* 0x0000820b06001986 */ /* 0x000fe2000c101524 */
[----:B------:R-:W-:-:S02]  /*15f40*/  ISETP.GT.AND P0, PT, R0, 0x48, P2 ;  /* 0x000000480000780c */ /* 0x000fc40001704270 */
[C---:B------:R-:W-:Y:S01]  /*15f50*/  ISETP.GT.AND P1, PT, R0.reuse, 0x49, P2 ;  /* 0x000000490000780c */ /* 0x040fe20001724270 */
[----:B------:R0:W-:Y:S01]  /*15f60*/  @P4 STG.E.U16 desc[UR36][R4.64+0x90], R10 ;  /* 0x0000900a04004986 */ /* 0x0001e2000c101524 */
[----:B------:R-:W-:-:S07]  /*15f70*/  ISETP.GT.AND P4, PT, R0, 0x50, P3 ;  /* 0x000000500000780c */ /* 0x000fce0001f84270 */
[----:B------:R1:W-:Y:S01]  /*15f80*/  @P5 STG.E.U16 desc[UR36][R4.64+0x92], R12 ;  /* 0x0000920c04005986 */ /* 0x0003e2000c101524 */
[----:B------:R-:W-:-:S03]  /*15f90*/  ISETP.GT.AND P5, PT, R0, 0x51, P3 ;  /* 0x000000510000780c */ /* 0x000fc60001fa4270 */
[----:B------:R3:W-:Y:S01]  /*15fa0*/  @P0 STG.E.U16 desc[UR36][R6.64+0x90], R13 ;  /* 0x0000900d06000986 */ /* 0x0007e2000c101524 */
[C---:B------:R-:W-:Y:S02]  /*15fb0*/  ISETP.GT.AND P0, PT, R0.reuse, 0x51, P2 ;  /* 0x000000510000780c */ /* 0x040fe40001704270 */
[----:B------:R-:W-:Y:S01]  /*15fc0*/  ISETP.GT.AND P6, PT, R0, 0x71, P3 ;  /* 0x000000710000780c */ /* 0x000fe20001fc4270 */
[----:B--2---:R-:W-:-:S05]  /*15fd0*/  FMUL R3, R3, R2 ;  /* 0x0000000203037220 */ /* 0x004fca0000400000 */
[----:B------:R-:W-:Y:S01]  /*15fe0*/  F2FP.BF16.F32.PACK_AB R9, RZ, R3 ;  /* 0x00000003ff09723e */ /* 0x000fe200000010ff */
[-C--:B----4-:R-:W-:Y:S01]  /*15ff0*/  FMUL R3, R8, R2.reuse ;  /* 0x0000000208037220 */ /* 0x090fe20000400000 */
[----:B------:R-:W-:-:S04]  /*16000*/  FMUL R8, R235, R2 ;  /* 0x00000002eb087220 */ /* 0x000fc80000400000 */
[----:B------:R-:W-:Y:S02]  /*16010*/  F2FP.BF16.F32.PACK_AB R3, RZ, R3 ;  /* 0x00000003ff03723e */ /* 0x000fe400000010ff */
[----:B0-----:R-:W-:Y:S02]  /*16020*/  PRMT R10, R9, 0x7610, R10 ;  /* 0x00007610090a7816 */ /* 0x001fe4000000000a */
[----:B------:R-:W-:Y:S01]  /*16030*/  PRMT R11, R3, 0x7610, R11 ;  /* 0x00007610030b7816 */ /* 0x000fe2000000000b */
[----:B------:R-:W-:Y:S01]  /*16040*/  FMUL R3, R233, R2 ;  /* 0x00000002e9037220 */ /* 0x000fe20000400000 */
[----:B------:R-:W-:Y:S01]  /*16050*/  F2FP.BF16.F32.PACK_AB R8, RZ, R8 ;  /* 0x00000008ff08723e */ /* 0x000fe200000010ff */
[----:B------:R-:W-:Y:S01]  /*16060*/  FMUL R9, R234, R2 ;  /* 0x00000002ea097220 */ /* 0x000fe20000400000 */
[----:B------:R0:W-:Y:S02]  /*16070*/  @P1 STG.E.U16 desc[UR36][R6.64+0x92], R10 ;  /* 0x0000920a06001986 */ /* 0x0001e4000c101524 */
[----:B-1----:R-:W-:-:S02]  /*16080*/  PRMT R12, R8, 0x7610, R12 ;  /* 0x00007610080c7816 */ /* 0x002fc4000000000c */
[----:B------:R-:W-:Y:S01]  /*16090*/  F2FP.BF16.F32.PACK_AB R8, RZ, R3 ;  /* 0x00000003ff08723e */ /* 0x000fe200000010ff */
[-C--:B------:R-:W-:Y:S01]  /*160a0*/  FMUL R3, R232, R2.reuse ;  /* 0x00000002e8037220 */ /* 0x080fe20000400000 */
[C---:B------:R-:W-:Y:S02]  /*160b0*/  ISETP.GT.AND P1, PT, R0.reuse, 0x50, P2 ;  /* 0x000000500000780c */ /* 0x040fe40001724270 */
[----:B------:R-:W-:Y:S01]  /*160c0*/  F2FP.BF16.F32.PACK_AB R9, RZ, R9 ;  /* 0x00000009ff09723e */ /* 0x000fe200000010ff */
[----:B------:R1:W-:Y:S01]  /*160d0*/  @P4 STG.E.U16 desc[UR36][R4.64+0xa0], R11 ;  /* 0x0000a00b04004986 */ /* 0x0003e2000c101524 */
[----:B------:R-:W-:Y:S02]  /*160e0*/  ISETP.GT.AND P4, PT, R0, 0x58, P3 ;  /* 0x000000580000780c */ /* 0x000fe40001f84270 */
[----:B---3--:R-:W-:Y:S02]  /*160f0*/  PRMT R13, R9, 0x7610, R13 ;  /* 0x00007610090d7816 */ /* 0x008fe4000000000d */
[----:B------:R-:W-:Y:S01]  /*16100*/  F2FP.BF16.F32.PACK_AB R9, RZ, R3 ;  /* 0x00000003ff09723e */ /* 0x000fe200000010ff */
[-C--:B------:R-:W-:Y:S01]  /*16110*/  FMUL R3, R230, R2.reuse ;  /* 0x00000002e6037220 */ /* 0x080fe20000400000 */
[----:B------:R-:W-:Y:S01]  /*16120*/  PRMT R14, R8, 0x7610, R14 ;  /* 0x00007610080e7816 */ /* 0x000fe2000000000e */
[----:B------:R-:W-:Y:S01]  /*16130*/  FMUL R8, R231, R2 ;  /* 0x00000002e7087220 */ /* 0x000fe20000400000 */
[----:B------:R2:W-:Y:S01]  /*16140*/  @P5 STG.E.U16 desc[UR36][R4.64+0xa2], R12 ;  /* 0x0000a20c04005986 */ /* 0x0005e2000c101524 */
[----:B------:R-:W-:-:S02]  /*16150*/  ISETP.GT.AND P5, PT, R0, 0x59, P3 ;  /* 0x000000590000780c */ /* 0x000fc40001fa4270 */
[----:B------:R-:W-:Y:S01]  /*16160*/  F2FP.BF16.F32.PACK_AB R3, RZ, R3 ;  /* 0x00000003ff03723e */ /* 0x000fe200000010ff */
[----:B------:R-:W-:Y:S01]  /*16170*/  @P1 STG.E.U16 desc[UR36][R6.64+0xa0], R13 ;  /* 0x0000a00d06001986 */ /* 0x000fe2000c101524 */
[----:B0-----:R-:W-:Y:S01]  /*16180*/  F2FP.BF16.F32.PACK_AB R10, RZ, R8 ;  /* 0x00000008ff0a723e */ /* 0x001fe200000010ff */
[-C--:B------:R-:W-:Y:S01]  /*16190*/  FMUL R8, R229, R2.reuse ;  /* 0x00000002e5087220 */ /* 0x080fe20000400000 */
[----:B-1----:R-:W-:Y:S01]  /*161a0*/  PRMT R11, R3, 0x7610, R11 ;  /* 0x00007610030b7816 */ /* 0x002fe2000000000b */
[----:B------:R-:W-:Y:S01]  /*161b0*/  @P0 STG.E.U16 desc[UR36][R6.64+0xa2], R14 ;  /* 0x0000a20e06000986 */ /* 0x000fe2000c101524 */
[----:B------:R-:W-:Y:S01]  /*161c0*/  ISETP.GT.AND P0, PT, R0, 0x58, P2 ;  /* 0x000000580000780c */ /* 0x000fe20001704270 */
[----:B------:R-:W-:Y:S01]  /*161d0*/  FMUL R3, R228, R2 ;  /* 0x00000002e4037220 */ /* 0x000fe20000400000 */
[C---:B------:R-:W-:Y:S01]  /*161e0*/  ISETP.GT.AND P1, PT, R0.reuse, 0x59, P2 ;  /* 0x000000590000780c */ /* 0x040fe20001724270 */
[----:B------:R0:W-:Y:S01]  /*161f0*/  @P4 STG.E.U16 desc[UR36][R4.64+0xb0], R9 ;  /* 0x0000b00904004986 */ /* 0x0001e2000c101524 */
[----:B------:R-:W-:-:S02]  /*16200*/  ISETP.GT.AND P4, PT, R0, 0x60, P3 ;  /* 0x000000600000780c */ /* 0x000fc40001f84270 */
[----:B------:R-:W-:Y:S01]  /*16210*/  F2FP.BF16.F32.PACK_AB R8, RZ, R8 ;  /* 0x00000008ff08723e */ /* 0x000fe200000010ff */
[----:B------:R1:W-:Y:S03]  /*16220*/  @P5 STG.E.U16 desc[UR36][R4.64+0xb2], R10 ;  /* 0x0000b20a04005986 */ /* 0x0003e6000c101524 */
[----:B--2---:R-:W-:Y:S02]  /*16230*/  PRMT R12, R8, 0x7610, R12 ;  /* 0x00007610080c7816 */ /* 0x004fe4000000000c */
[----:B0-----:R-:W-:Y:S01]  /*16240*/  F2FP.BF16.F32.PACK_AB R9, RZ, R3 ;  /* 0x00000003ff09723e */ /* 0x001fe200000010ff */
[-C--:B------:R-:W-:Y:S01]  /*16250*/  FMUL R3, R227, R2.reuse ;  /* 0x00000002e3037220 */ /* 0x080fe20000400000 */
[-C--:B------:R-:W-:Y:S02]  /*16260*/  FMUL R8, R226, R2.reuse ;  /* 0x00000002e2087220 */ /* 0x080fe40000400000 */
[----:B-1----:R-:W-:Y:S01]  /*16270*/  PRMT R10, R9, 0x7610, R10 ;  /* 0x00007610090a7816 */ /* 0x002fe2000000000a */
[----:B------:R0:W-:Y:S01]  /*16280*/  @P0 STG.E.U16 desc[UR36][R6.64+0xb0], R11 ;  /* 0x0000b00b06000986 */ /* 0x0001e2000c101524 */
[----:B------:R-:W-:Y:S01]  /*16290*/  F2FP.BF16.F32.PACK_AB R3, RZ, R3 ;  /* 0x00000003ff03723e */ /* 0x000fe200000010ff */
[----:B------:R-:W-:Y:S01]  /*162a0*/  FMUL R9, R225, R2 ;  /* 0x00000002e1097220 */ /* 0x000fe20000400000 */
[C---:B------:R-:W-:Y:S01]  /*162b0*/  ISETP.GT.AND P5, PT, R0.reuse, 0x61, P3 ;  /* 0x000000610000780c */ /* 0x040fe20001fa4270 */
[----:B------:R1:W-:Y:S01]  /*162c0*/  @P1 STG.E.U16 desc[UR36][R6.64+0xb2], R12 ;  /* 0x0000b20c06001986 */ /* 0x0003e2000c101524 */
[----:B------:R-:W-:-:S03]  /*162d0*/  ISETP.GT.AND P1, PT, R0, 0x60, P2 ;  /* 0x000000600000780c */ /* 0x000fc60001724270 */
[----:B------:R-:W-:Y:S01]  /*162e0*/  @P4 STG.E.U16 desc[UR36][R4.64+0xc0], R10 ;  /* 0x0000c00a04004986 */ /* 0x000fe2000c101524 */
[----:B------:R-:W-:Y:S02]  /*162f0*/  ISETP.GT.AND P4, PT, R0, 0x61, P2 ;  /* 0x000000610000780c */ /* 0x000fe40001784270 */
[----:B------:R-:W-:Y:S02]  /*16300*/  F2FP.BF16.F32.PACK_AB R8, RZ, R8 ;  /* 0x00000008ff08723e */ /* 0x000fe400000010ff */
[----:B0-----:R-:W-:Y:S01]  /*16310*/  PRMT R11, R3, 0x7610, R11 ;  /* 0x00007610030b7816 */ /* 0x001fe2000000000b */
[-C--:B------:R-:W-:Y:S01]  /*16320*/  FMUL R3, R224, R2.reuse ;  /* 0x00000002e0037220 */ /* 0x080fe20000400000 */
[----:B------:R-:W-:Y:S02]  /*16330*/  F2FP.BF16.F32.PACK_AB R9, RZ, R9 ;  /* 0x00000009ff09723e */ /* 0x000fe400000010ff */
[----:B-1----:R-:W-:Y:S02]  /*16340*/  PRMT R12, R8, 0x7610, R12 ;  /* 0x00007610080c7816 */ /* 0x002fe4000000000c */
[----:B------:R-:W-:Y:S01]  /*16350*/  F2FP.BF16.F32.PACK_AB R8, RZ, R3 ;  /* 0x00000003ff08723e */ /* 0x000fe200000010ff */
[----:B------:R-:W-:Y:S01]  /*16360*/  FMUL R3, R223, R2 ;  /* 0x00000002df037220 */ /* 0x000fe20000400000 */
[----:B------:R-:W-:Y:S01]  /*16370*/  PRMT R13, R9, 0x7610, R13 ;  /* 0x00007610090d7816 */ /* 0x000fe2000000000d */
[----:B------:R0:W-:Y:S01]  /*16380*/  @P5 STG.E.U16 desc[UR36][R4.64+0xc2], R11 ;  /* 0x0000c20b04005986 */ /* 0x0001e2000c101524 */
[----:B------:R-:W-:-:S02]  /*16390*/  ISETP.GT.AND P0, PT, R0, 0x68, P3 ;  /* 0x000000680000780c */ /* 0x000fc40001f04270 */
[----:B------:R-:W-:Y:S01]  /*163a0*/  F2FP.BF16.F32.PACK_AB R9, RZ, R3 ;  /* 0x00000003ff09723e */ /* 0x000fe200000010ff */
[----:B------:R1:W-:Y:S01]  /*163b0*/  @P1 STG.E.U16 desc[UR36][R6.64+0xc0], R12 ;  /* 0x0000c00c06001986 */ /* 0x0003e2000c101524 */
[----:B------:R-:W-:-:S03]  /*163c0*/  FMUL R3, R221, R2 ;  /* 0x00000002dd037220 */ /* 0x000fc60000400000 */
[----:B------:R-:W-:Y:S01]  /*163d0*/  @P4 STG.E.U16 desc[UR36][R6.64+0xc2], R13 ;  /* 0x0000c20d06004986 */ /* 0x000fe2000c101524 */
[----:B------:R-:W-:Y:S02]  /*163e0*/  ISETP.GT.AND P4, PT, R0, 0x69, P3 ;  /* 0x000000690000780c */ /* 0x000fe40001f84270 */
[----:B------:R-:W-:Y:S01]  /*163f0*/  PRMT R14, R8, 0x7610, R14 ;  /* 0x00007610080e7816 */ /* 0x000fe2000000000e */
[-C--:B------:R-:W-:Y:S01]  /*16400*/  FMUL R8, R222, R2.reuse ;  /* 0x00000002de087220 */ /* 0x080fe20000400000 */
[----:B------:R-:W-:Y:S02]  /*16410*/  F2FP.BF16.F32.PACK_AB R3, RZ, R3 ;  /* 0x00000003ff03723e */ /* 0x000fe400000010ff */
[----:B------:R-:W-:Y:S01]  /*16420*/  ISETP.GT.AND P1, PT, R0, 0x68, P2 ;  /* 0x000000680000780c */ /* 0x000fe20001724270 */
[----:B------:R-:W-:Y:S01]  /*16430*/  @P0 STG.E.U16 desc[UR36][R4.64+0xd0], R14 ;  /* 0x0000d00e04000986 */ /* 0x000fe2000c101524 */
[----:B0-----:R-:W-:Y:S01]  /*16440*/  PRMT R11, R3, 0x7610, R11 ;  /* 0x00007610030b7816 */ /* 0x001fe2000000000b */
[----:B------:R-:W-:Y:S01]  /*16450*/  FMUL R3, R219, R2 ;  /* 0x00000002db037220 */ /* 0x000fe20000400000 */
[----:B------:R-:W-:Y:S01]  /*16460*/  F2FP.BF16.F32.PACK_AB R10, RZ, R8 ;  /* 0x00000008ff0a723e */ /* 0x000fe200000010ff */
[----:B------:R-:W-:Y:S01]  /*16470*/  FMUL R8, R220, R2 ;  /* 0x00000002dc087220 */ /* 0x000fe20000400000 */
[C---:B------:R-:W-:Y:S01]  /*16480*/  ISETP.GT.AND P0, PT, R0.reuse, 0x69, P2 ;  /* 0x000000690000780c */ /* 0x040fe20001704270 */
[----:B------:R0:W-:Y:S01]  /*16490*/  @P4 STG.E.U16 desc[UR36][R4.64+0xd2], R9 ;  /* 0x0000d20904004986 */ /* 0x0001e2000c101524 */
[----:B------:R-:W-:-:S02]  /*164a0*/  ISETP.GT.AND P5, PT, R0, 0x70, P3 ;  /* 0x000000700000780c */ /* 0x000fc40001fa4270 */
[----:B------:R-:W-:-:S04]  /*164b0*/  F2FP.BF16.F32.PACK_AB R8, RZ, R8 ;  /* 0x00000008ff08723e */ /* 0x000fc800000010ff */
[----:B-1----:R-:W-:Y:S02]  /*164c0*/  PRMT R12, R8, 0x7610, R12 ;  /* 0x00007610080c7816 */ /* 0x002fe4000000000c */
[----:B0-----:R-:W-:Y:S01]  /*164d0*/  F2FP.BF16.F32.PACK_AB R9, RZ, R3 ;  /* 0x00000003ff09723e */ /* 0x001fe200000010ff */
[-C--:B------:R-:W-:Y:S01]  /*164e0*/  FMUL R3, R218, R2.reuse ;  /* 0x00000002da037220 */ /* 0x080fe20000400000 */
[----:B------:R-:W-:Y:S01]  /*164f0*/  FMUL R8, R217, R2 ;  /* 0x00000002d9087220 */ /* 0x000fe20000400000 */
[----:B------:R0:W-:Y:S03]  /*16500*/  @P1 STG.E.U16 desc[UR36][R6.64+0xd0], R10 ;  /* 0x0000d00a06001986 */ /* 0x0001e6000c101524 */
[----:B------:R-:W-:Y:S01]  /*16510*/  F2FP.BF16.F32.PACK_AB R3, RZ, R3 ;  /* 0x00000003ff03723e */ /* 0x000fe200000010ff */
[----:B------:R1:W-:Y:S01]  /*16520*/  @P0 STG.E.U16 desc[UR36][R6.64+0xd2], R11 ;  /* 0x0000d20b06000986 */ /* 0x0003e2000c101524 */
[----:B------:R-:W-:-:S02]  /*16530*/  ISETP.GT.AND P1, PT, R0, 0x70, P2 ;  /* 0x000000700000780c */ /* 0x000fc40001724270 */
[----:B------:R-:W-:Y:S01]  /*16540*/  F2FP.BF16.F32.PACK_AB R8, RZ, R8 ;  /* 0x00000008ff08723e */ /* 0x000fe200000010ff */
[----:B------:R2:W-:Y:S01]  /*16550*/  @P5 STG.E.U16 desc[UR36][R4.64+0xe0], R12 ;  /* 0x0000e00c04005986 */ /* 0x0005e2000c101524 */
[----:B0-----:R-:W-:Y:S01]  /*16560*/  PRMT R10, R9, 0x7610, R10 ;  /* 0x00007610090a7816 */ /* 0x001fe2000000000a */
[-C--:B------:R-:W-:Y:S01]  /*16570*/  FMUL R9, R216, R2.reuse ;  /* 0x00000002d8097220 */ /* 0x080fe20000400000 */
[----:B-1----:R-:W-:Y:S01]  /*16580*/  PRMT R11, R3, 0x7610, R11 ;  /* 0x00007610030b7816 */ /* 0x002fe2000000000b */
[----:B------:R-:W-:-:S03]  /*16590*/  FMUL R3, R215, R2 ;  /* 0x00000002d7037220 */ /* 0x000fc60000400000 */
[----:B------:R-:W-:Y:S02]  /*165a0*/  F2FP.BF16.F32.PACK_AB R9, RZ, R9 ;  /* 0x00000009ff09723e */ /* 0x000fe400000010ff */
[----:B--2---:R-:W-:Y:S02]  /*165b0*/  PRMT R12, R8, 0x7610, R12 ;  /* 0x00007610080c7816 */ /* 0x004fe4000000000c */
[----:B------:R-:W-:Y:S01]  /*165c0*/  F2FP.BF16.F32.PACK_AB R8, RZ, R3 ;  /* 0x00000003ff08723e */ /* 0x000fe200000010ff */
[----:B------:R-:W-:Y:S01]  /*165d0*/  FMUL R3, R214, R2 ;  /* 0x00000002d6037220 */ /* 0x000fe20000400000 */
[C---:B------:R-:W-:Y:S02]  /*165e0*/  ISETP.GT.AND P4, PT, R0.reuse, 0x71, P2 ;  /* 0x000000710000780c */ /* 0x040fe40001784270 */
[----:B------:R-:W-:Y:S01]  /*165f0*/  ISETP.GT.AND P5, PT, R0, 0x78, P3 ;  /* 0x000000780000780c */ /* 0x000fe20001fa4270 */
[----:B------:R0:W-:Y:S01]  /*16600*/  @P6 STG.E.U16 desc[UR36][R4.64+0xe2], R10 ;  /* 0x0000e20a04006986 */ /* 0x0001e2000c101524 */
[----:B------:R-:W-:-:S02]  /*16610*/  PRMT R13, R9, 0x7610, R13 ;  /* 0x00007610090d7816 */ /* 0x000fc4000000000d */
[----:B------:R-:W-:Y:S01]  /*16620*/  F2FP.BF16.F32.PACK_AB R9, RZ, R3 ;  /* 0x00000003ff09723e */ /* 0x000fe200000010ff */
[----:B------:R1:W-:Y:S01]  /*16630*/  @P1 STG.E.U16 desc[UR36][R6.64+0xe0], R11 ;  /* 0x0000e00b06001986 */ /* 0x0003e2000c101524 */
[----:B------:R-:W-:Y:S01]  /*16640*/  ISETP.GT.AND P0, PT, R0, 0x79, P3 ;  /* 0x000000790000780c */ /* 0x000fe20001f04270 */
[-C--:B------:R-:W-:Y:S01]  /*16650*/  FMUL R3, R212, R2.reuse ;  /* 0x00000002d4037220 */ /* 0x080fe20000400000 */
[----:B------:R-:W-:Y:S02]  /*16660*/  ISETP.GT.AND P1, PT, R0, 0x78, P2 ;  /* 0x000000780000780c */ /* 0x000fe40001724270 */
[----:B------:R-:W-:Y:S01]  /*16670*/  PRMT R14, R8, 0x7610, R14 ;  /* 0x00007610080e7816 */ /* 0x000fe2000000000e */
[----:B------:R-:W-:Y:S01]  /*16680*/  FMUL R8, R213, R2 ;  /* 0x00000002d5087220 */ /* 0x000fe20000400000 */
[----:B------:R-:W-:Y:S01]  /*16690*/  F2FP.BF16.F32.PACK_AB R3, RZ, R3 ;  /* 0x00000003ff03723e */ /* 0x000fe200000010ff */
[----:B------:R2:W-:Y:S01]  /*166a0*/  @P4 STG.E.U16 desc[UR36][R6.64+0xe2], R12 ;  /* 0x0000e20c06004986 */ /* 0x0005e2000c101524 */
[----:B------:R-:W-:-:S02]  /*166b0*/  ISETP.GT.AND P4, PT, R0, 0x79, P2 ;  /* 0x000000790000780c */ /* 0x000fc40001784270 */
[----:B0-----:R-:W-:Y:S01]  /*166c0*/  F2FP.BF16.F32.PACK_AB R10, RZ, R8 ;  /* 0x00000008ff0a723e */ /* 0x001fe200000010ff */
[----:B------:R-:W-:Y:S01]  /*166d0*/  @P5 STG.E.U16 desc[UR36][R4.64+0xf0], R13 ;  /* 0x0000f00d04005986 */ /* 0x000fe2000c101524 */
[----:B-1----:R-:W-:Y:S01]  /*166e0*/  PRMT R11, R3, 0x7610, R11 ;  /* 0x00007610030b7816 */ /* 0x002fe2000000000b */
[-C--:B------:R-:W-:Y:S01]  /*166f0*/  FMUL R3, R210, R2.reuse ;  /* 0x00000002d2037220 */ /* 0x080fe20000400000 */
[----:B------:R-:W-:Y:S01]  /*16700*/  FMUL R8, R211, R2 ;  /* 0x00000002d3087220 */ /* 0x000fe20000400000 */
[C---:B------:R-:W-:Y:S01]  /*16710*/  ISETP.GT.AND P5, PT, R0.reuse, 0x80, P3 ;  /* 0x000000800000780c */ /* 0x040fe20001fa4270 */
[----:B------:R-:W-:Y:S01]  /*16720*/  @P0 STG.E.U16 desc[UR36][R4.64+0xf2], R14 ;  /* 0x0000f20e04000986 */ /* 0x000fe2000c101524 */
[----:B------:R-:W-:-:S03]  /*16730*/  ISETP.GT.AND P6, PT, R0, 0x81, P3 ;  /* 0x000000810000780c */ /* 0x000fc60001fc4270 */
[----:B------:R0:W-:Y:S01]  /*16740*/  @P1 STG.E.U16 desc[UR36][R6.64+0xf0], R9 ;  /* 0x0000f00906001986 */ /* 0x0001e2000c101524 */
[----:B------:R-:W-:-:S04]  /*16750*/  F2FP.BF16.F32.PACK_AB R8, RZ, R8 ;  /* 0x00000008ff08723e */ /* 0x000fc800000010ff */
[----:B--2---:R-:W-:Y:S01]  /*16760*/  PRMT R12, R8, 0x7610, R12 ;  /* 0x00007610080c7816 */ /* 0x004fe2000000000c */
[-C--:B------:R-:W-:Y:S01]  /*16770*/  FMUL R8, R208, R2.reuse ;  /* 0x00000002d0087220 */ /* 0x080fe20000400000 */
[----:B0-----:R-:W-:Y:S01]  /*16780*/  F2FP.BF16.F32.PACK_AB R9, RZ, R3 ;  /* 0x00000003ff09723e */ /* 0x001fe200000010ff */
[----:B------:R-:W-:Y:S01]  /*16790*/  FMUL R3, R209, R2 ;  /* 0x00000002d1037220 */ /* 0x000fe20000400000 */
[----:B------:R0:W-:Y:S01]  /*167a0*/  @P4 STG.E.U16 desc[UR36][R6.64+0xf2], R10 ;  /* 0x0000f20a06004986 */ /* 0x0001e2000c101524 */
[----:B------:R-:W-:-:S03]  /*167b0*/  ISETP.GT.AND P0, PT, R0, 0x80, P2 ;  /* 0x000000800000780c */ /* 0x000fc60001704270 */
[----:B------:R-:W-:Y:S01]  /*167c0*/  F2FP.BF16.F32.PACK_AB R3, RZ, R3 ;  /* 0x00000003ff03723e */ /* 0x000fe200000010ff */
[----:B------:R1:W-:Y:S01]  /*167d0*/  @P5 STG.E.U16 desc[UR36][R4.64+0x100], R11 ;  /* 0x0001000b04005986 */ /* 0x0003e2000c101524 */
[----:B------:R-:W-:Y:S02]  /*167e0*/  ISETP.GT.AND P1, PT, R0, 0x81, P2 ;  /* 0x000000810000780c */ /* 0x000fe40001724270 */
[----:B------:R-:W-:Y:S01]  /*167f0*/  F2FP.BF16.F32.PACK_AB R8, RZ, R8 ;  /* 0x00000008ff08723e */ /* 0x000fe200000010ff */
[----:B------:R2:W-:Y:S01]  /*16800*/  @P6 STG.E.U16 desc[UR36][R4.64+0x102], R12 ;  /* 0x0001020c04006986 */ /* 0x0005e2000c101524 */
[----:B0-----:R-:W-:Y:S01]  /*16810*/  PRMT R10, R9, 0x7610, R10 ;  /* 0x00007610090a7816 */ /* 0x001fe2000000000a */
[-C--:B------:R-:W-:Y:S01]  /*16820*/  FMUL R9, R207, R2.reuse ;  /* 0x00000002cf097220 */ /* 0x080fe20000400000 */
[----:B-1----:R-:W-:Y:S01]  /*16830*/  PRMT R11, R3, 0x7610, R11 ;  /* 0x00007610030b7816 */ /* 0x002fe2000000000b */
[----:B------:R-:W-:Y:S01]  /*16840*/  FMUL R3, R206, R2 ;  /* 0x00000002ce037220 */ /* 0x000fe20000400000 */
[----:B------:R-:W-:-:S02]  /*16850*/  ISETP.GT.AND P4, PT, R0, 0x88, P3 ;  /* 0x000000880000780c */ /* 0x000fc40001f84270 */
[----:B--2---:R-:W-:Y:S02]  /*16860*/  PRMT R12, R8, 0x7610, R12 ;  /* 0x00007610080c7816 */ /* 0x004fe4000000000c */
[----:B------:R-:W-:Y:S01]  /*16870*/  F2FP.BF16.F32.PACK_AB R8, RZ, R3 ;  /* 0x00000003ff08723e */ /* 0x000fe200000010ff */
[-C--:B------:R-:W-:Y:S01]  /*16880*/  FMUL R3, R205, R2.reuse ;  /* 0x00000002cd037220 */ /* 0x080fe20000400000 */
[----:B------:R-:W-:Y:S02]  /*16890*/  F2FP.BF16.F32.PACK_AB R9, RZ, R9 ;  /* 0x00000009ff09723e */ /* 0x000fe400000010ff */
[C---:B------:R-:W-:Y:S01]  /*168a0*/  ISETP.GT.AND P5, PT, R0.reuse, 0x89, P3 ;  /* 0x000000890000780c */ /* 0x040fe20001fa4270 */
[----:B------:R0:W-:Y:S01]  /*168b0*/  @P0 STG.E.U16 desc[UR36][R6.64+0x100], R10 ;  /* 0x0001000a06000986 */ /* 0x0001e2000c101524 */
[----:B------:R-:W-:Y:S02]  /*168c0*/  PRMT R13, R9, 0x7610, R13 ;  /* 0x00007610090d7816 */ /* 0x000fe4000000000d */
[----:B------:R-:W-:Y:S01]  /*168d0*/  F2FP.BF16.F32.PACK_AB R9, RZ, R3 ;  /* 0x00000003ff09723e */ /* 0x000fe200000010ff */
[----:B------:R1:W-:Y:S01]  /*168e0*/  @P1 STG.E.U16 desc[UR36][R6.64+0x102], R11 ;  /* 0x0001020b06001986 */ /* 0x0003e2000c101524 */
[C---:B------:R-:W-:Y:S01]  /*168f0*/  ISETP.GT.AND P0, PT, R0.reuse, 0x88, P2 ;  /* 0x000000880000780c */ /* 0x040fe20001704270 */
[----:B------:R-:W-:Y:S01]  /*16900*/  FMUL R3, R203, R2 ;  /* 0x00000002cb037220 */ /* 0x000fe20000400000 */
[----:B------:R-:W-:-:S02]  /*16910*/  ISETP.GT.AND P1, PT, R0, 0x89, P2 ;  /* 0x000000890000780c */ /* 0x000fc40001724270 */
[----:B------:R-:W-:Y:S01]  /*16920*/  PRMT R14, R8, 0x7610, R14 ;  /* 0x00007610080e7816 */ /* 0x000fe2000000000e */
[----:B------:R-:W-:Y:S01]  /*16930*/  FMUL R8, R204, R2 ;  /* 0x00000002cc087220 */ /* 0x000fe20000400000 */
[----:B------:R-:W-:Y:S01]  /*16940*/  F2FP.BF16.F32.PACK_AB R3, RZ, R3 ;  /* 0x00000003ff03723e */ /* 0x000fe200000010ff */
[----:B------:R2:W-:Y:S01]  /*16950*/  @P4 STG.E.U16 desc[UR36][R4.64+0x110], R12 ;  /* 0x0001100c04004986 */ /* 0x0005e2000c101524 */
[----:B------:R-:W-:Y:S02]  /*16960*/  ISETP.GT.AND P4, PT, R0, 0x90, P3 ;  /* 0x000000900000780c */ /* 0x000fe40001f84270 */
        /* <DEDUP_REMOVED lines=9> */
[----:B------:R-:W-:Y:S02]  /*16a00*/  F2FP.BF16.F32.PACK_AB R8, RZ, R8 ;  /* 0x00000008ff08723e */ /* 0x000fe400000010ff */
[----:B------:R-:W-:Y:S01]  /*16a10*/  ISETP.GT.AND P1, PT, R0, 0x91, P2 ;  /* 0x000000910000780c */ /* 0x000fe20001724270 */
[----:B------:R1:W-:Y:S01]  /*16a20*/  @P4 STG.E.U16 desc[UR36][R4.64+0x120], R10 ;  /* 0x0001200a04004986 */ /* 0x0003e2000c101524 */
[----:B--2---:R-:W-:Y:S01]  /*16a30*/  PRMT R12, R8, 0x7610, R12 ;  /* 0x00007610080c7816 */ /* 0x004fe2000000000c */
[-C--:B------:R-:W-:Y:S01]  /*16a40*/  FMUL R8, R199, R2.reuse ;  /* 0x00000002c7087220 */ /* 0x080fe20000400000 */
[----:B0-----:R-:W-:Y:S01]  /*16a50*/  F2FP.BF16.F32.PACK_AB R9, RZ, R3 ;  /* 0x00000003ff09723e */ /* 0x001fe200000010ff */
[----:B------:R-:W-:Y:S01]  /*16a60*/  FMUL R3, R200, R2 ;  /* 0x00000002c8037220 */ /* 0x000fe20000400000 */
[----:B------:R-:W-:Y:S01]  /*16a70*/  ISETP.GT.AND P4, PT, R0, 0x98, P3 ;  /* 0x000000980000780c */ /* 0x000fe20001f84270 */
[----:B------:R0:W-:Y:S03]  /*16a80*/  @P5 STG.E.U16 desc[UR36][R4.64+0x122], R11 ;  /* 0x0001220b04005986 */ /* 0x0001e6000c101524 */
[----:B------:R-:W-:-:S02]  /*16a90*/  F2FP.BF16.F32.PACK_AB R3, RZ, R3 ;  /* 0x00000003ff03723e */ /* 0x000fc400000010ff */
[----:B-1----:R-:W-:Y:S01]  /*16aa0*/  PRMT R10, R9, 0x7610, R10 ;  /* 0x00007610090a7816 */ /* 0x002fe2000000000a */
[----:B------:R-:W-:Y:S01]  /*16ab0*/  FMUL R9, R198, R2 ;  /* 0x00000002c6097220 */ /* 0x000fe20000400000 */
[----:B------:R-:W-:Y:S01]  /*16ac0*/  F2FP.BF16.F32.PACK_AB R8, RZ, R8 ;  /* 0x00000008ff08723e */ /* 0x000fe200000010ff */
[----:B------:R1:W-:Y:S01]  /*16ad0*/  @P0 STG.E.U16 desc[UR36][R6.64+0x120], R12 ;  /* 0x0001200c06000986 */ /* 0x0003e2000c101524 */
[----:B0-----:R-:W-:Y:S01]  /*16ae0*/  PRMT R11, R3, 0x7610, R11 ;  /* 0x00007610030b7816 */ /* 0x001fe2000000000b */
[----:B------:R-:W-:Y:S01]  /*16af0*/  FMUL R3, R197, R2 ;  /* 0x00000002c5037220 */ /* 0x000fe20000400000 */
[C---:B------:R-:W-:Y:S01]  /*16b00*/  ISETP.GT.AND P5, PT, R0.reuse, 0x99, P3 ;  /* 0x000000990000780c */ /* 0x040fe20001fa4270 */
[----:B------:R0:W-:Y:S01]  /*16b10*/  @P1 STG.E.U16 desc[UR36][R6.64+0x122], R10 ;  /* 0x0001220a06001986 */ /* 0x0001e2000c101524 */
[----:B------:R-:W-:Y:S02]  /*16b20*/  ISETP.GT.AND P1, PT, R0, 0x98, P2 ;  /* 0x000000980000780c */ /* 0x000fe40001724270 */
[----:B------:R-:W-:-:S02]  /*16b30*/  F2FP.BF16.F32.PACK_AB R9, RZ, R9 ;  /* 0x00000009ff09723e */ /* 0x000fc400000010ff */
[----:B-1----:R-:W-:Y:S02]  /*16b40*/  PRMT R12, R8, 0x7610, R12 ;  /* 0x00007610080c7816 */ /* 0x002fe4000000000c */
[----:B------:R-:W-:Y:S01]  /*16b50*/  F2FP.BF16.F32.PACK_AB R8, RZ, R3 ;  /* 0x00000003ff08723e */ /* 0x000fe200000010ff */
[-C--:B------:R-:W-:Y:S01]  /*16b60*/  FMUL R3, R196, R2.reuse ;  /* 0x00000002c4037220 */ /* 0x080fe20000400000 */
[C---:B------:R-:W-:Y:S01]  /*16b70*/  ISETP.GT.AND P0, PT, R0.reuse, 0x99, P2 ;  /* 0x000000990000780c */ /* 0x040fe20001704270 */
[----:B------:R1:W-:Y:S01]  /*16b80*/  @P4 STG.E.U16 desc[UR36][R4.64+0x130], R11 ;  /* 0x0001300b04004986 */ /* 0x0003e2000c101524 */
[----:B------:R-:W-:Y:S02]  /*16b90*/  ISETP.GT.AND P4, PT, R0, 0xa0, P3 ;  /* 0x000000a00000780c */ /* 0x000fe40001f84270 */
[----:B------:R-:W-:Y:S02]  /*16ba0*/  PRMT R13, R9, 0x7610, R13 ;  /* 0x00007610090d7816 */ /* 0x000fe4000000000d */
        /* <DEDUP_REMOVED lines=68> */
[----:B------:R-:W-:Y:S02]  /*16ff0*/  ISETP.GT.AND P1, PT, R0, 0xb8, P2 ;  /* 0x000000b80000780c */ /* 0x000fe40001724270 */
[----:B------:R-:W-:Y:S02]  /*17000*/  F2FP.BF16.F32.PACK_AB R8, RZ, R8 ;  /* 0x00000008ff08723e */ /* 0x000fe400000010ff */
[----:B0-----:R-:W-:Y:S01]  /*17010*/  PRMT R10, R9, 0x7610, R10 ;  /* 0x00007610090a7816 */ /* 0x001fe2000000000a */
[-C--:B------:R-:W-:Y:S01]  /*17020*/  FMUL R9, R180, R2.reuse ;  /* 0x00000002b4097220 */ /* 0x080fe20000400000 */
[----:B-1----:R-:W-:Y:S01]  /*17030*/  PRMT R11, R3, 0x7610, R11 ;  /* 0x00007610030b7816 */ /* 0x002fe2000000000b */
[----:B------:R-:W-:Y:S01]  /*17040*/  FMUL R3, R179, R2 ;  /* 0x00000002b3037220 */ /* 0x000fe20000400000 */
[----:B------:R0:W-:Y:S02]  /*17050*/  @P5 STG.E.U16 desc[UR36][R4.64+0x170], R12 ;  /* 0x0001700c04005986 */ /* 0x0001e4000c101524 */
[----:B------:R-:W-:-:S02]  /*17060*/  F2FP.BF16.F32.PACK_AB R9, RZ, R9 ;  /* 0x00000009ff09723e */ /* 0x000fc400000010ff */
[C---:B------:R-:W-:Y:S02]  /*17070*/  ISETP.GT.AND P4, PT, R0.reuse, 0xb9, P2 ;  /* 0x000000b90000780c */ /* 0x040fe40001784270 */
[----:B------:R-:W-:Y:S02]  /*17080*/  ISETP.GT.AND P5, PT, R0, 0xc0, P3 ;  /* 0x000000c00000780c */ /* 0x000fe40001fa4270 */
[----:B0-----:R-:W-:Y:S02]  /*17090*/  PRMT R12, R8, 0x7610, R12 ;  /* 0x00007610080c7816 */ /* 0x001fe4000000000c */
[----:B------:R-:W-:Y:S01]  /*170a0*/  F2FP.BF16.F32.PACK_AB R8, RZ, R3 ;  /* 0x00000003ff08723e */ /* 0x000fe200000010ff */
[----:B------:R-:W-:Y:S01]  /*170b0*/  FMUL R3, R178, R2 ;  /* 0x00000002b2037220 */ /* 0x000fe20000400000 */
[----:B------:R-:W-:Y:S01]  /*170c0*/  PRMT R13, R9, 0x7610, R13 ;  /* 0x00007610090d7816 */ /* 0x000fe2000000000d */
[----:B------:R0:W-:Y:S01]  /*170d0*/  @P6 STG.E.U16 desc[UR36][R4.64+0x172], R10 ;  /* 0x0001720a04006986 */ /* 0x0001e2000c101524 */
[----:B------:R-:W-:-:S02]  /*170e0*/  ISETP.GT.AND P0, PT, R0, 0xc1, P3 ;  /* 0x000000c10000780c */ /* 0x000fc40001f04270 */
[----:B------:R-:W-:Y:S01]  /*170f0*/  F2FP.BF16.F32.PACK_AB R9, RZ, R3 ;  /* 0x00000003ff09723e */ /* 0x000fe200000010ff */
[----:B------:R1:W-:Y:S01]  /*17100*/  @P1 STG.E.U16 desc[UR36][R6.64+0x170], R11 ;  /* 0x0001700b06001986 */ /* 0x0003e2000c101524 */
[-C--:B------:R-:W-:Y:S01]  /*17110*/  FMUL R3, R176, R2.reuse ;  /* 0x00000002b0037220 */ /* 0x080fe20000400000 */
[----:B------:R-:W-:Y:S02]  /*17120*/  ISETP.GT.AND P1, PT, R0, 0xc0, P2 ;  /* 0x000000c00000780c */ /* 0x000fe40001724270 */
        /* <DEDUP_REMOVED lines=40> */
[C---:B------:R-:W-:Y:S01]  /*173b0*/  ISETP.GT.AND P0, PT, R0.reuse, 0xd0, P2 ;  /* 0x000000d00000780c */ /* 0x040fe20001704270 */
        /* <DEDUP_REMOVED lines=11> */
[----:B------:R-:W-:Y:S01]  /*17470*/  ISETP.GT.AND P5, PT, R0, 0xd9, P3 ;  /* 0x000000d90000780c */ /* 0x000fe20001fa4270 */
[----:B------:R-:W-:Y:S01]  /*17480*/  FMUL R8, R166, R2 ;  /* 0x00000002a6087220 */ /* 0x000fe20000400000 */
[----:B------:R-:W-:Y:S01]  /*17490*/  @P0 STG.E.U16 desc[UR36][R6.64+0x1a0], R14 ;  /* 0x0001a00e06000986 */ /* 0x000fe2000c101524 */
[----:B------:R-:W-:-:S03]  /*174a0*/  ISETP.GT.AND P0, PT, R0, 0xd8, P2 ;  /* 0x000000d80000780c */ /* 0x000fc60001704270 */
[----:B------:R0:W-:Y:S01]  /*174b0*/  @P1 STG.E.U16 desc[UR36][R6.64+0x1a2], R9 ;  /* 0x0001a20906001986 */ /* 0x0001e2000c101524 */
[----:B------:R-:W-:Y:S02]  /*174c0*/  F2FP.BF16.F32.PACK_AB R8, RZ, R8 ;  /* 0x00000008ff08723e */ /* 0x000fe400000010ff */
[----:B------:R-:W-:Y:S02]  /*174d0*/  ISETP.GT.AND P1, PT, R0, 0xd9, P2 ;  /* 0x000000d90000780c */ /* 0x000fe40001724270 */
        /* <DEDUP_REMOVED lines=16> */
[----:B------:R1:W-:Y:S01]  /*175e0*/  @P1 STG.E.U16 desc[UR36][R6.64+0x1b2], R10 ;  /* 0x0001b20a06001986 */ /* 0x0003e2000c101524 */
[----:B------:R-:W-:Y:S02]  /*175f0*/  ISETP.GT.AND P1, PT, R0, 0xe0, P2 ;  /* 0x000000e00000780c */ /* 0x000fe40001724270 */
[----:B0-----:R-:W-:Y:S02]  /*17600*/  PRMT R12, R8, 0x7610, R12 ;  /* 0x00007610080c7816 */ /* 0x001fe4000000000c */
[----:B------:R-:W-:Y:S01]  /*17610*/  F2FP.BF16.F32.PACK_AB R8, RZ, R3 ;  /* 0x00000003ff08723e */ /* 0x000fe200000010ff */
[-C--:B------:R-:W-:Y:S01]  /*17620*/  FMUL R3, R160, R2.reuse ;  /* 0x00000002a0037220 */ /* 0x080fe20000400000 */
[----:B------:R-:W-:Y:S01]  /*17630*/  ISETP.GT.AND P0, PT, R0, 0xe1, P2 ;  /* 0x000000e10000780c */ /* 0x000fe20001704270 */
[----:B------:R0:W-:Y:S01]  /*17640*/  @P4 STG.E.U16 desc[UR36][R4.64+0x1c0], R11 ;  /* 0x0001c00b04004986 */ /* 0x0001e2000c101524 */
[----:B-1----:R-:W-:Y:S02]  /*17650*/  PRMT R10, R9, 0x7610, R10 ;  /* 0x00007610090a7816 */ /* 0x002fe4000000000a */
[----:B------:R-:W-:Y:S01]  /*17660*/  PRMT R13, R8, 0x7610, R13 ;  /* 0x00007610080d7816 */ /* 0x000fe2000000000d */
[----:B------:R-:W-:Y:S01]  /*17670*/  @P5 STG.E.U16 desc[UR36][R4.64+0x1c2], R12 ;  /* 0x0001c20c04005986 */ /* 0x000fe2000c101524 */
[----:B------:R-:W-:Y:S01]  /*17680*/  FMUL R8, R159, R2 ;  /* 0x000000029f087220 */ /* 0x000fe20000400000 */
[----:B------:R-:W-:-:S02]  /*17690*/  ISETP.GT.AND P4, PT, R0, 0xe8, P3 ;  /* 0x000000e80000780c */ /* 0x000fc40001f84270 */
[----:B------:R-:W-:Y:S01]  /*176a0*/  F2FP.BF16.F32.PACK_AB R9, RZ, R3 ;  /* 0x00000003ff09723e */ /* 0x000fe200000010ff */
[----:B------:R-:W-:Y:S01]  /*176b0*/  FMUL R3, R158, R2 ;  /* 0x000000029e037220 */ /* 0x000fe20000400000 */
[C---:B------:R-:W-:Y:S02]  /*176c0*/  ISETP.GT.AND P5, PT, R0.reuse, 0xe9, P3 ;  /* 0x000000e90000780c */ /* 0x040fe40001fa4270 */
[----:B------:R-:W-:Y:S02]  /*176d0*/  ISETP.GT.AND P6, PT, R0, 0xe8, P2 ;  /* 0x000000e80000780c */ /* 0x000fe400017c4270 */
[----:B------:R-:W-:Y:S01]  /*176e0*/  F2FP.BF16.F32.PACK_AB R8, RZ, R8 ;  /* 0x00000008ff08723e */ /* 0x000fe200000010ff */
[----:B------:R1:W-:Y:S01]  /*176f0*/  @P1 STG.E.U16 desc[UR36][R6.64+0x1c0], R10 ;  /* 0x0001c00a06001986 */ /* 0x0003e2000c101524 */
[----:B------:R-:W-:Y:S02]  /*17700*/  F2FP.BF16.F32.PACK_AB R3, RZ, R3 ;  /* 0x00000003ff03723e */ /* 0x000fe400000010ff */
[----:B0-----:R-:W-:-:S02]  /*17710*/  PRMT R11, R8, 0x7610, R11 ;  /* 0x00007610080b7816 */ /* 0x001fc4000000000b */
[----:B------:R-:W-:Y:S01]  /*17720*/  PRMT R18, R3, 0x7610, R18 ;  /* 0x0000761003127816 */ /* 0x000fe20000000012 */
[----:B------:R0:W-:Y:S01]  /*17730*/  @P0 STG.E.U16 desc[UR36][R6.64+0x1c2], R13 ;  /* 0x0001c20d06000986 */ /* 0x0001e2000c101524 */
[----:B-1----:R-:W-:Y:S01]  /*17740*/  PRMT R10, R9, 0x7610, R10 ;  /* 0x00007610090a7816 */ /* 0x002fe2000000000a */
[----:B------:R-:W-:-:S04]  /*17750*/  FMUL R3, R157, R2 ;  /* 0x000000029d037220 */ /* 0x000fc80000400000 */
[----:B------:R-:W-:Y:S01]  /*17760*/  @P4 STG.E.U16 desc[UR36][R4.64+0x1d0], R10 ;  /* 0x0001d00a04004986 */ /* 0x000fe2000c101524 */
[----:B------:R-:W-:-:S03]  /*17770*/  ISETP.GT.AND P4, PT, R0, 0xe9, P2 ;  /* 0x000000e90000780c */ /* 0x000fc60001784270 */
[----:B------:R1:W-:Y:S01]  /*17780*/  @P5 STG.E.U16 desc[UR36][R4.64+0x1d2], R11 ;  /* 0x0001d20b04005986 */ /* 0x0003e2000c101524 */
[----:B------:R-:W-:-:S03]  /*17790*/  ISETP.GT.AND P5, PT, R0, 0xf0, P3 ;  /* 0x000000f00000780c */ /* 0x000fc60001fa4270 */
[----:B------:R-:W-:Y:S01]  /*177a0*/  @P6 STG.E.U16 desc[UR36][R6.64+0x1d0], R18 ;  /* 0x0001d01206006986 */ /* 0x000fe2000c101524 */
[----:B------:R-:W-:Y:S01]  /*177b0*/  ISETP.GT.AND P6, PT, R0, 0xf1, P3 ;  /* 0x000000f10000780c */ /* 0x000fe20001fc4270 */
[-C--:B------:R-:W-:Y:S01]  /*177c0*/  FMUL R8, R156, R2.reuse ;  /* 0x000000029c087220 */ /* 0x080fe20000400000 */
[----:B------:R-:W-:Y:S01]  /*177d0*/  FMUL R9, R155, R2 ;  /* 0x000000029b097220 */ /* 0x000fe20000400000 */
[----:B0-----:R-:W-:-:S03]  /*177e0*/  F2FP.BF16.F32.PACK_AB R13, RZ, R3 ;  /* 0x00000003ff0d723e */ /* 0x001fc600000010ff */
[----:B------:R-:W-:Y:S02]  /*177f0*/  F2FP.BF16.F32.PACK_AB R14, RZ, R8 ;  /* 0x00000008ff0e723e */ /* 0x000fe400000010ff */
[----:B------:R-:W-:Y:S01]  /*17800*/  F2FP.BF16.F32.PACK_AB R15, RZ, R9 ;  /* 0x00000009ff0f723e */ /* 0x000fe200000010ff */
[----:B------:R-:W-:Y:S01]  /*17810*/  @P4 STG.E.U16 desc[UR36][R6.64+0x1d2], R13 ;  /* 0x0001d20d06004986 */ /* 0x000fe2000c101524 */
[----:B------:R-:W-:-:S03]  /*17820*/  ISETP.GT.AND P4, PT, R0, 0xf1, P2 ;  /* 0x000000f10000780c */ /* 0x000fc60001784270 */
[----:B------:R-:W-:Y:S04]  /*17830*/  @P5 STG.E.U16 desc[UR36][R4.64+0x1e0], R14 ;  /* 0x0001e00e04005986 */ /* 0x000fe8000c101524 */
[----:B------:R-:W-:Y:S01]  /*17840*/  @P6 STG.E.U16 desc[UR36][R4.64+0x1e2], R15 ;  /* 0x0001e20f04006986 */ /* 0x000fe2000c101524 */
[----:B------:R-:W-:Y:S01]  /*17850*/  ISETP.GT.AND P6, PT, R0, 0xf0, P2 ;  /* 0x000000f00000780c */ /* 0x000fe200017c4270 */
[-C--:B-1----:R-:W-:Y:S01]  /*17860*/  FMUL R11, R154, R2.reuse ;  /* 0x000000029a0b7220 */ /* 0x082fe20000400000 */
[----:B------:R-:W-:-:S04]  /*17870*/  FMUL R12, R23, R2 ;  /* 0x00000002170c7220 */ /* 0x000fc80000400000 */
[----:B------:R-:W-:Y:S02]  /*17880*/  F2FP.BF16.F32.PACK_AB R11, RZ, R11 ;  /* 0x0000000bff0b723e */ /* 0x000fe400000010ff */
[----:B------:R-:W-:Y:S02]  /*17890*/  F2FP.BF16.F32.PACK_AB R12, RZ, R12 ;  /* 0x0000000cff0c723e */ /* 0x000fe400000010ff */
[C---:B------:R-:W-:Y:S02]  /*178a0*/  ISETP.GT.AND P5, PT, R0.reuse, 0xf8, P3 ;  /* 0x000000f80000780c */ /* 0x040fe40001fa4270 */
[----:B------:R-:W-:Y:S01]  /*178b0*/  ISETP.GT.AND P3, PT, R0, 0xf9, P3 ;  /* 0x000000f90000780c */ /* 0x000fe20001f64270 */
[----:B------:R-:W-:Y:S01]  /*178c0*/  @P6 STG.E.U16 desc[UR36][R6.64+0x1e0], R11 ;  /* 0x0001e00b06006986 */ /* 0x000fe2000c101524 */
[----:B------:R-:W-:-:S03]  /*178d0*/  FMUL R10, R22, R2 ;  /* 0x00000002160a7220 */ /* 0x000fc60000400000 */
[----:B------:R0:W-:Y:S01]  /*178e0*/  @P4 STG.E.U16 desc[UR36][R6.64+0x1e2], R12 ;  /* 0x0001e20c06004986 */ /* 0x0001e2000c101524 */
[----:B------:R-:W-:Y:S01]  /*178f0*/  ISETP.GT.AND P4, PT, R0, 0xf8, P2 ;  /* 0x000000f80000780c */ /* 0x000fe20001784270 */
[-C--:B------:R-:W-:Y:S01]  /*17900*/  FMUL R9, R21, R2.reuse ;  /* 0x0000000215097220 */ /* 0x080fe20000400000 */
[-C--:B------:R-:W-:Y:S01]  /*17910*/  FMUL R8, R19, R2.reuse ;  /* 0x0000000213087220 */ /* 0x080fe20000400000 */
[----:B------:R-:W-:Y:S01]  /*17920*/  FMUL R3, R20, R2 ;  /* 0x0000000214037220 */ /* 0x000fe20000400000 */
[----:B------:R-:W-:Y:S02]  /*17930*/  F2FP.BF16.F32.PACK_AB R10, RZ, R10 ;  /* 0x0000000aff0a723e */ /* 0x000fe400000010ff */
[----:B------:R-:W-:Y:S02]  /*17940*/  ISETP.GT.AND P2, PT, R0, 0xf9, P2 ;  /* 0x000000f90000780c */ /* 0x000fe40001744270 */
[----:B------:R-:W-:Y:S02]  /*17950*/  F2FP.BF16.F32.PACK_AB R9, RZ, R9 ;  /* 0x00000009ff09723e */ /* 0x000fe400000010ff */
[----:B------:R-:W-:-:S02]  /*17960*/  F2FP.BF16.F32.PACK_AB R8, RZ, R8 ;  /* 0x00000008ff08723e */ /* 0x000fc400000010ff */
[----:B------:R-:W-:Y:S01]  /*17970*/  F2FP.BF16.F32.PACK_AB R3, RZ, R3 ;  /* 0x00000003ff03723e */ /* 0x000fe200000010ff */
[----:B------:R-:W-:Y:S01]  /*17980*/  @P5 STG.E.U16 desc[UR36][R4.64+0x1f0], R10 ;  /* 0x0001f00a04005986 */ /* 0x000fe2000c101524 */
[----:B0-----:R-:W-:Y:S01]  /*17990*/  PRMT R12, R8, 0x7610, R12 ;  /* 0x00007610080c7816 */ /* 0x001fe2000000000c */
[----:B------:R-:W-:Y:S01]  /*179a0*/  @P4 IMAD.MOV.U32 R8, RZ, RZ, R6 ;  /* 0x000000ffff084224 */ /* 0x000fe200078e0006 */
[----:B------:R-:W-:Y:S01]  /*179b0*/  PRMT R11, R3, 0x7610, R11 ;  /* 0x00007610030b7816 */ /* 0x000fe2000000000b */
[----:B------:R0:W-:Y:S01]  /*179c0*/  @P3 STG.E.U16 desc[UR36][R4.64+0x1f2], R9 ;  /* 0x0001f20904003986 */ /* 0x0001e2000c101524 */
[----:B------:R-:W-:Y:S01]  /*179d0*/  USHF.L.U32 UR12, UR8, 0x8, URZ ;  /* 0x00000008080c7899 */ /* 0x000fe2000800063f */
[----:B------:R-:W-:Y:S01]  /*179e0*/  ISETP.GT.AND P1, PT, R153, 0x80, PT ;  /* 0x000000809900780c */ /* 0x000fe20003f24270 */
[----:B------:R-:W-:Y:S01]  /*179f0*/  USHF.L.U64.HI UR11, UR8, 0x8, UR9 ;  /* 0x00000008080b7899 */ /* 0x000fe20008010209 */
[----:B0-----:R-:W-:-:S03]  /*17a00*/  @P4 IMAD.MOV.U32 R9, RZ, RZ, R7 ;  /* 0x000000ffff094224 */ /* 0x001fc600078e0007 */
[----:B------:R-:W-:Y:S02]  /*17a10*/  IMAD.U32 R3, RZ, RZ, UR12 ;  /* 0x0000000cff037e24 */ /* 0x000fe4000f8e00ff */
[----:B------:R0:W-:Y:S01]  /*17a20*/  @P4 STG.E.U16 desc[UR36][R8.64+0x1f0], R11 ;  /* 0x0001f00b08004986 */ /* 0x0001e2000c101524 */
[C---:B------:R-:W-:Y:S02]  /*17a30*/  ISETP.GT.AND P3, PT, R0.reuse, RZ, P1 ;  /* 0x000000ff0000720c */ /* 0x040fe40000f64270 */
[----:B------:R-:W-:Y:S01]  /*17a40*/  ISETP.GT.AND P4, PT, R0, 0x1, P1 ;  /* 0x000000010000780c */ /* 0x000fe20000f84270 */
[-C--:B------:R-:W-:Y:S01]  /*17a50*/  FMUL R24, R24, R2.reuse ;  /* 0x0000000218187220 */ /* 0x080fe20000400000 */
[----:B------:R-:W-:Y:S01]  /*17a60*/  FMUL R25, R25, R2 ;  /* 0x0000000219197220 */ /* 0x000fe20000400000 */
[----:B0-----:R-:W-:Y:S01]  /*17a70*/  @P2 MOV R8, R6 ;  /* 0x0000000600082202 */ /* 0x001fe20000000f00 */
[----:B------:R-:W-:Y:S02]  /*17a80*/  @P2 IMAD.MOV.U32 R9, RZ, RZ, R7 ;  /* 0x000000ffff092224 */ /* 0x000fe400078e0007 */
[----:B------:R-:W-:-:S03]  /*17a90*/  IMAD.U32 R7, RZ, RZ, UR11 ;  /* 0x0000000bff077e24 */ /* 0x000fc6000f8e00ff */
[----:B------:R0:W-:Y:S01]  /*17aa0*/  @P2 STG.E.U16 desc[UR36][R8.64+0x1f2], R12 ;  /* 0x0001f20c08002986 */ /* 0x0001e2000c101524 */
[C---:B------:R-:W-:Y:S02]  /*17ab0*/  IADD3 R6, P2, P6, R4.reuse, UR5, R3 ;  /* 0x0000000504067c10 */ /* 0x040fe4000fe5e003 */
[----:B------:R-:W-:Y:S02]  /*17ac0*/  IADD3 R4, P5, R4, UR12, RZ ;  /* 0x0000000c04047c10 */ /* 0x000fe4000ffbe0ff */
[----:B------:R-:W-:Y:S02]  /*17ad0*/  IADD3.X R7, R5, UR4, R7, P2, P6 ;  /* 0x0000000405077c10 */ /* 0x000fe400097ec407 */
[----:B------:R-:W-:Y:S02]  /*17ae0*/  ISETP.GT.AND P0, PT, R153, 0x88, PT ;  /* 0x000000889900780c */ /* 0x000fe40003f04270 */
[----:B------:R-:W-:Y:S02]  /*17af0*/  F2FP.BF16.F32.PACK_AB R24, RZ, R24 ;  /* 0x00000018ff18723e */ /* 0x000fe400000010ff */
[----:B------:R-:W-:-:S02]  /*17b00*/  IADD3.X R5, R5, UR11, RZ, P5, !PT ;  /* 0x0000000b05057c10 */ /* 0x000fc4000affe4ff */
[----:B------:R-:W-:Y:S02]  /*17b10*/  F2FP.BF16.F32.PACK_AB R25, RZ, R25 ;  /* 0x00000019ff19723e */ /* 0x000fe400000010ff */
[C---:B------:R-:W-:Y:S01]  /*17b20*/  ISETP.GT.AND P2, PT, R0.reuse, RZ, P0 ;  /* 0x000000ff0000720c */ /* 0x040fe20000744270 */
[----:B------:R-:W-:Y:S01]  /*17b30*/  @P3 STG.E.U16 desc[UR36][R4.64], R24 ;  /* 0x0000001804003986 */ /* 0x000fe2000c101524 */
[----:B------:R-:W-:Y:S01]  /*17b40*/  ISETP.GT.AND P3, PT, R0, 0x1, P0 ;  /* 0x000000010000780c */ /* 0x000fe20000764270 */
[-C--:B------:R-:W-:Y:S02]  /*17b50*/  FMUL R26, R26, R2.reuse ;  /* 0x000000021a1a7220 */ /* 0x080fe40000400000 */
[----:B------:R-:W-:Y:S01]  /*17b60*/  @P4 STG.E.U16 desc[UR36][R4.64+0x2], R25 ;  /* 0x0000021904004986 */ /* 0x000fe2000c101524 */
[----:B------:R-:W-:Y:S01]  /*17b70*/  ISETP.GT.AND P4, PT, R0, 0x8, P1 ;  /* 0x000000080000780c */ /* 0x000fe20000f84270 */
[-C--:B------:R-:W-:Y:S01]  /*17b80*/  FMUL R27, R27, R2.reuse ;  /* 0x000000021b1b7220 */ /* 0x080fe20000400000 */
[----:B0-----:R-:W-:Y:S01]  /*17b90*/  IADD3 R8, P5, R4, UR5, RZ ;  /* 0x0000000504087c10 */ /* 0x001fe2000ffbe0ff */
[----:B------:R-:W-:Y:S01]  /*17ba0*/  FMUL R28, R28, R2 ;  /* 0x000000021c1c7220 */ /* 0x000fe20000400000 */
[----:B------:R-:W-:-:S02]  /*17bb0*/  F2FP.BF16.F32.PACK_AB R26, RZ, R26 ;  /* 0x0000001aff1a723e */ /* 0x000fc400000010ff */
[----:B------:R-:W-:Y:S02]  /*17bc0*/  IADD3.X R9, R5, UR4, RZ, P5, !PT ;  /* 0x0000000405097c10 */ /* 0x000fe4000affe4ff */
[----:B------:R-:W-:Y:S02]  /*17bd0*/  F2FP.BF16.F32.PACK_AB R27, RZ, R27 ;  /* 0x0000001bff1b723e */ /* 0x000fe400000010ff */
[----:B------:R-:W-:Y:S01]  /*17be0*/  F2FP.BF16.F32.PACK_AB R28, RZ, R28 ;  /* 0x0000001cff1c723e */ /* 0x000fe200000010ff */
[----:B------:R-:W-:Y:S01]  /*17bf0*/  @P2 STG.E.U16 desc[UR36][R8.64], R26 ;  /* 0x0000001a08002986 */ /* 0x000fe2000c101524 */
[C---:B------:R-:W-:Y:S02]  /*17c00*/  ISETP.GT.AND P5, PT, R0.reuse, 0x9, P1 ;  /* 0x000000090000780c */ /* 0x040fe40000fa4270 */
[C---:B------:R-:W-:Y:S01]  /*17c10*/  ISETP.GT.AND P2, PT, R0.reuse, 0x8, P0 ;  /* 0x000000080000780c */ /* 0x040fe20000744270 */
[----:B------:R-:W-:Y:S01]  /*17c20*/  @P3 STG.E.U16 desc[UR36][R8.64+0x2], R27 ;  /* 0x0000021b08003986 */ /* 0x000fe2000c101524 */
[-C--:B------:R-:W-:Y:S01]  /*17c30*/  FMUL R29, R29, R2.reuse ;  /* 0x000000021d1d7220 */ /* 0x080fe20000400000 */
[----:B------:R-:W-:Y:S01]  /*17c40*/  ISETP.GT.AND P3, PT, R0, 0x9, P0 ;  /* 0x000000090000780c */ /* 0x000fe20000764270 */
[-C--:B------:R-:W-:Y:S01]  /*17c50*/  FMUL R30, R30, R2.reuse ;  /* 0x000000021e1e7220 */ /* 0x080fe20000400000 */
[----:B------:R-:W-:Y:S01]  /*17c60*/  @P4 STG.E.U16 desc[UR36][R4.64+0x10], R28 ;  /* 0x0000101c04004986 */ /* 0x000fe2000c101524 */
[----:B------:R-:W-:Y:S01]  /*17c70*/  ISETP.GT.AND P4, PT, R0, 0x10, P1 ;  /* 0x000000100000780c */ /* 0x000fe20000f84270 */
[-C--:B------:R-:W-:Y:S01]  /*17c80*/  FMUL R31, R31, R2.reuse ;  /* 0x000000021f1f7220 */ /* 0x080fe20000400000 */
[----:B------:R-:W-:Y:S01]  /*17c90*/  IADD3 R10, P6, R4, UR5, RZ ;  /* 0x00000005040a7c10 */ /* 0x000fe2000ffde0ff */
[----:B------:R-:W-:Y:S01]  /*17ca0*/  FMUL R32, R32, R2 ;  /* 0x0000000220207220 */ /* 0x000fe20000400000 */
[----:B------:R-:W-:-:S02]  /*17cb0*/  F2FP.BF16.F32.PACK_AB R29, RZ, R29 ;  /* 0x0000001dff1d723e */ /* 0x000fc400000010ff */
[----:B------:R-:W-:Y:S02]  /*17cc0*/  F2FP.BF16.F32.PACK_AB R30, RZ, R30 ;  /* 0x0000001eff1e723e */ /* 0x000fe400000010ff */
[----:B------:R-:W-:Y:S02]  /*17cd0*/  IADD3.X R11, R5, UR4, RZ, P6, !PT ;  /* 0x00000004050b7c10 */ /* 0x000fe4000b7fe4ff */
[----:B------:R-:W-:Y:S01]  /*17ce0*/  F2FP.BF16.F32.PACK_AB R31, RZ, R31 ;  /* 0x0000001fff1f723e */ /* 0x000fe200000010ff */
[----:B------:R-:W-:Y:S01]  /*17cf0*/  @P5 STG.E.U16 desc[UR36][R4.64+0x12], R29 ;  /* 0x0000121d04005986 */ /* 0x000fe2000c101524 */
[----:B------:R-:W-:Y:S02]  /*17d00*/  F2FP.BF16.F32.PACK_AB R32, RZ, R32 ;  /* 0x00000020ff20723e */ /* 0x000fe400000010ff */
[C---:B------:R-:W-:Y:S01]  /*17d10*/  ISETP.GT.AND P5, PT, R0.reuse, 0x11, P1 ;  /* 0x000000110000780c */ /* 0x040fe20000fa4270 */
[----:B------:R-:W-:Y:S01]  /*17d20*/  @P2 STG.E.U16 desc[UR36][R10.64+0x10], R30 ;  /* 0x0000101e0a002986 */ /* 0x000fe2000c101524 */
[----:B------:R-:W-:Y:S01]  /*17d30*/  ISETP.GT.AND P2, PT, R0, 0x10, P0 ;  /* 0x000000100000780c */ /* 0x000fe20000744270 */
[----:B------:R-:W-:-:S02]  /*17d40*/  FMUL R33, R33, R2 ;  /* 0x0000000221217220 */ /* 0x000fc40000400000 */
[----:B------:R-:W-:Y:S01]  /*17d50*/  @P3 STG.E.U16 desc[UR36][R6.64+0x12], R31 ;  /* 0x0000121f06003986 */ /* 0x000fe2000c101524 */
[----:B------:R-:W-:Y:S01]  /*17d60*/  ISETP.GT.AND P3, PT, R0, 0x11, P0 ;  /* 0x000000110000780c */ /* 0x000fe20000764270 */
[-C--:B------:R-:W-:Y:S02]  /*17d70*/  FMUL R34, R34, R2.reuse ;  /* 0x0000000222227220 */ /* 0x080fe40000400000 */
[----:B------:R-:W-:Y:S01]  /*17d80*/  @P4 STG.E.U16 desc[UR36][R4.64+0x20], R32 ;  /* 0x0000202004004986 */ /* 0x000fe2000c101524 */
[----:B------:R-:W-:Y:S01]  /*17d90*/  ISETP.GT.AND P4, PT, R0, 0x18, P1 ;  /* 0x000000180000780c */ /* 0x000fe20000f84270 */
[-C--:B------:R-:W-:Y:S01]  /*17da0*/  FMUL R35, R35, R2.reuse ;  /* 0x0000000223237220 */ /* 0x080fe20000400000 */
[----:B------:R-:W-:Y:S01]  /*17db0*/  FMUL R36, R36, R2 ;  /* 0x0000000224247220 */ /* 0x000fe20000400000 */
[----:B------:R-:W-:Y:S02]  /*17dc0*/  F2FP.BF16.F32.PACK_AB R33, RZ, R33 ;  /* 0x00000021ff21723e */ /* 0x000fe400000010ff */
[----:B------:R-:W-:-:S02]  /*17dd0*/  F2FP.BF16.F32.PACK_AB R34, RZ, R34 ;  /* 0x00000022ff22723e */ /* 0x000fc400000010ff */
[----:B------:R-:W-:Y:S01]  /*17de0*/  F2FP.BF16.F32.PACK_AB R35, RZ, R35 ;  /* 0x00000023ff23723e */ /* 0x000fe200000010ff */
[----:B------:R-:W-:Y:S01]  /*17df0*/  @P5 STG.E.U16 desc[UR36][R4.64+0x22], R33 ;  /* 0x0000222104005986 */ /* 0x000fe2000c101524 */
[----:B------:R-:W-:Y:S02]  /*17e00*/  F2FP.BF16.F32.PACK_AB R36, RZ, R36 ;  /* 0x00000024ff24723e */ /* 0x000fe400000010ff */
[C---:B------:R-:W-:Y:S01]  /*17e10*/  ISETP.GT.AND P5, PT, R0.reuse, 0x19, P1 ;  /* 0x000000190000780c */ /* 0x040fe20000fa4270 */
[----:B------:R-:W-:Y:S01]  /*17e20*/  @P2 STG.E.U16 desc[UR36][R6.64+0x20], R34 ;  /* 0x0000202206002986 */ /* 0x000fe2000c101524 */
[C---:B------:R-:W-:Y:S01]  /*17e30*/  ISETP.GT.AND P2, PT, R0.reuse, 0x18, P0 ;  /* 0x000000180000780c */ /* 0x040fe20000744270 */
[-C--:B------:R-:W-:Y:S02]  /*17e40*/  FMUL R37, R37, R2.reuse ;  /* 0x0000000225257220 */ /* 0x080fe40000400000 */
[----:B------:R-:W-:Y:S01]  /*17e50*/  @P3 STG.E.U16 desc[UR36][R6.64+0x22], R35 ;  /* 0x0000222306003986 */ /* 0x000fe2000c101524 */
[----:B------:R-:W-:Y:S01]  /*17e60*/  ISETP.GT.AND P3, PT, R0, 0x19, P0 ;  /* 0x000000190000780c */ /* 0x000fe20000764270 */
[----:B------:R-:W-:-:S02]  /*17e70*/  FMUL R38, R38, R2 ;  /* 0x0000000226267220 */ /* 0x000fc40000400000 */
[----:B------:R-:W-:Y:S01]  /*17e80*/  @P4 STG.E.U16 desc[UR36][R4.64+0x30], R36 ;  /* 0x0000302404004986 */ /* 0x000fe2000c101524 */
[----:B------:R-:W-:Y:S01]  /*17e90*/  ISETP.GT.AND P4, PT, R0, 0x20, P1 ;  /* 0x000000200000780c */ /* 0x000fe20000f84270 */
[-C--:B------:R-:W-:Y:S01]  /*17ea0*/  FMUL R39, R39, R2.reuse ;  /* 0x0000000227277220 */ /* 0x080fe20000400000 */
[----:B------:R-:W-:Y:S01]  /*17eb0*/  FMUL R40, R40, R2 ;  /* 0x0000000228287220 */ /* 0x000fe20000400000 */
[----:B------:R-:W-:Y:S02]  /*17ec0*/  F2FP.BF16.F32.PACK_AB R37, RZ, R37 ;  /* 0x00000025ff25723e */ /* 0x000fe400000010ff */
[----:B------:R-:W-:Y:S02]  /*17ed0*/  F2FP.BF16.F32.PACK_AB R38, RZ, R38 ;  /* 0x00000026ff26723e */ /* 0x000fe400000010ff */
[----:B------:R-:W-:Y:S01]  /*17ee0*/  F2FP.BF16.F32.PACK_AB R39, RZ, R39 ;  /* 0x00000027ff27723e */ /* 0x000fe200000010ff */
[----:B------:R-:W-:Y:S01]  /*17ef0*/  @P5 STG.E.U16 desc[UR36][R4.64+0x32], R37 ;  /* 0x0000322504005986 */ /* 0x000fe2000c101524 */
[----:B------:R-:W-:-:S02]  /*17f00*/  F2FP.BF16.F32.PACK_AB R40, RZ, R40 ;  /* 0x00000028ff28723e */ /* 0x000fc400000010ff */
[C---:B------:R-:W-:Y:S01]  /*17f10*/  ISETP.GT.AND P5, PT, R0.reuse, 0x21, P1 ;  /* 0x000000210000780c */ /* 0x040fe20000fa4270 */
[----:B------:R-:W-:Y:S01]  /*17f20*/  @P2 STG.E.U16 desc[UR36][R6.64+0x30], R38 ;  /* 0x0000302606002986 */ /* 0x000fe2000c101524 */
[C---:B------:R-:W-:Y:S01]  /*17f30*/  ISETP.GT.AND P2, PT, R0.reuse, 0x20, P0 ;  /* 0x000000200000780c */ /* 0x040fe20000744270 */
[-C--:B------:R-:W-:Y:S02]  /*17f40*/  FMUL R41, R41, R2.reuse ;  /* 0x0000000229297220 */ /* 0x080fe40000400000 */
[----:B------:R-:W-:Y:S01]  /*17f50*/  @P3 STG.E.U16 desc[UR36][R6.64+0x32], R39 ;  /* 0x0000322706003986 */ /* 0x000fe2000c101524 */
[----:B------:R-:W-:Y:S01]  /*17f60*/  ISETP.GT.AND P3, PT, R0, 0x21, P0 ;  /* 0x000000210000780c */ /* 0x000fe20000764270 */
[-C--:B------:R-:W-:Y:S02]  /*17f70*/  FMUL R42, R42, R2.reuse ;  /* 0x000000022a2a7220 */ /* 0x080fe40000400000 */
[----:B------:R-:W-:Y:S01]  /*17f80*/  @P4 STG.E.U16 desc[UR36][R4.64+0x40], R40 ;  /* 0x0000402804004986 */ /* 0x000fe2000c101524 */
[----:B------:R-:W-:Y:S01]  /*17f90*/  ISETP.GT.AND P4, PT, R0, 0x28, P1 ;  /* 0x000000280000780c */ /* 0x000fe20000f84270 */
[-C--:B------:R-:W-:Y:S01]  /*17fa0*/  FMUL R43, R43, R2.reuse ;  /* 0x000000022b2b7220 */ /* 0x080fe20000400000 */
[----:B------:R-:W-:Y:S01]  /*17fb0*/  FMUL R44, R44, R2 ;  /* 0x000000022c2c7220 */ /* 0x000fe20000400000 */
[----:B------:R-:W-:-:S02]  /*17fc0*/  F2FP.BF16.F32.PACK_AB R41, RZ, R41 ;  /* 0x00000029ff29723e */ /* 0x000fc400000010ff */
[----:B------:R-:W-:Y:S02]  /*17fd0*/  F2FP.BF16.F32.PACK_AB R42, RZ, R42 ;  /* 0x0000002aff2a723e */ /* 0x000fe400000010ff */
        /* <DEDUP_REMOVED lines=357> */
[----:B------:R-:W-:Y:S01]  /*19630*/  ISETP.GT.AND P2, PT, R0, 0xd8, P0 ;  /* 0x000000d80000780c */ /* 0x000fe20000744270 */
[-C--:B------:R-:W-:Y:S02]  /*19640*/  FMUL R133, R133, R2.reuse ;  /* 0x0000000285857220 */ /* 0x080fe40000400000 */
[----:B------:R-:W-:Y:S01]  /*19650*/  @P3 STG.E.U16 desc[UR36][R6.64+0x1a2], R131 ;  /* 0x0001a28306003986 */ /* 0x000fe2000c101524 */
[----:B------:R-:W-:-:S03]  /*19660*/  FMUL R134, R134, R2 ;  /* 0x0000000286867220 */ /* 0x000fc60000400000 */
[----:B------:R-:W-:Y:S01]  /*19670*/  @P4 STG.E.U16 desc[UR36][R4.64+0x1b0], R132 ;  /* 0x0001b08404004986 */ /* 0x000fe2000c101524 */
[C---:B------:R-:W-:Y:S01]  /*19680*/  ISETP.GT.AND P4, PT, R0.reuse, 0xd9, P0 ;  /* 0x000000d90000780c */ /* 0x040fe20000784270 */
[----:B------:R-:W-:Y:S01]  /*19690*/  FMUL R135, R135, R2 ;  /* 0x0000000287877220 */ /* 0x000fe20000400000 */
[----:B------:R-:W-:Y:S02]  /*196a0*/  F2FP.BF16.F32.PACK_AB R133, RZ, R133 ;  /* 0x00000085ff85723e */ /* 0x000fe400000010ff */
[----:B------:R-:W-:Y:S02]  /*196b0*/  F2FP.BF16.F32.PACK_AB R134, RZ, R134 ;  /* 0x00000086ff86723e */ /* 0x000fe400000010ff */
[----:B------:R-:W-:Y:S01]  /*196c0*/  F2FP.BF16.F32.PACK_AB R135, RZ, R135 ;  /* 0x00000087ff87723e */ /* 0x000fe200000010ff */
[----:B------:R-:W-:Y:S01]  /*196d0*/  @P5 STG.E.U16 desc[UR36][R4.64+0x1b2], R133 ;  /* 0x0001b28504005986 */ /* 0x000fe2000c101524 */
[----:B------:R-:W-:-:S03]  /*196e0*/  ISETP.GT.AND P5, PT, R0, 0xe0, P1 ;  /* 0x000000e00000780c */ /* 0x000fc60000fa4270 */
[----:B------:R-:W-:Y:S01]  /*196f0*/  @P2 STG.E.U16 desc[UR36][R6.64+0x1b0], R134 ;  /* 0x0001b08606002986 */ /* 0x000fe2000c101524 */
[----:B------:R-:W-:Y:S01]  /*19700*/  ISETP.GT.AND P2, PT, R0, 0xe1, P1 ;  /* 0x000000e10000780c */ /* 0x000fe20000f44270 */
[-C--:B------:R-:W-:Y:S01]  /*19710*/  FMUL R136, R136, R2.reuse ;  /* 0x0000000288887220 */ /* 0x080fe20000400000 */
[C---:B------:R-:W-:Y:S01]  /*19720*/  ISETP.GT.AND P3, PT, R0.reuse, 0xe0, P0 ;  /* 0x000000e00000780c */ /* 0x040fe20000764270 */
[----:B------:R-:W-:Y:S01]  /*19730*/  @P4 STG.E.U16 desc[UR36][R6.64+0x1b2], R135 ;  /* 0x0001b28706004986 */ /* 0x000fe2000c101524 */
[-C--:B------:R-:W-:Y:S01]  /*19740*/  FMUL R137, R137, R2.reuse ;  /* 0x0000000289897220 */ /* 0x080fe20000400000 */
[----:B------:R-:W-:Y:S01]  /*19750*/  ISETP.GT.AND P4, PT, R0, 0xe1, P0 ;  /* 0x000000e10000780c */ /* 0x000fe20000784270 */
[-C--:B------:R-:W-:Y:S01]  /*19760*/  FMUL R138, R138, R2.reuse ;  /* 0x000000028a8a7220 */ /* 0x080fe20000400000 */
[----:B------:R-:W-:Y:S01]  /*19770*/  FMUL R139, R139, R2 ;  /* 0x000000028b8b7220 */ /* 0x000fe20000400000 */
[----:B------:R-:W-:Y:S02]  /*19780*/  F2FP.BF16.F32.PACK_AB R136, RZ, R136 ;  /* 0x00000088ff88723e */ /* 0x000fe400000010ff */
[----:B------:R-:W-:-:S02]  /*19790*/  F2FP.BF16.F32.PACK_AB R137, RZ, R137 ;  /* 0x00000089ff89723e */ /* 0x000fc400000010ff */
[----:B------:R-:W-:Y:S02]  /*197a0*/  F2FP.BF16.F32.PACK_AB R138, RZ, R138 ;  /* 0x0000008aff8a723e */ /* 0x000fe400000010ff */
[----:B------:R-:W-:Y:S01]  /*197b0*/  F2FP.BF16.F32.PACK_AB R139, RZ, R139 ;  /* 0x0000008bff8b723e */ /* 0x000fe200000010ff */
[----:B------:R-:W-:Y:S01]  /*197c0*/  @P5 STG.E.U16 desc[UR36][R4.64+0x1c0], R136 ;  /* 0x0001c08804005986 */ /* 0x000fe2000c101524 */
[----:B------:R-:W-:-:S03]  /*197d0*/  ISETP.GT.AND P5, PT, R0, 0xe9, P1 ;  /* 0x000000e90000780c */ /* 0x000fc60000fa4270 */
[----:B------:R-:W-:Y:S01]  /*197e0*/  @P2 STG.E.U16 desc[UR36][R4.64+0x1c2], R137 ;  /* 0x0001c28904002986 */ /* 0x000fe2000c101524 */
[C---:B------:R-:W-:Y:S02]  /*197f0*/  ISETP.GT.AND P2, PT, R0.reuse, 0xe8, P1 ;  /* 0x000000e80000780c */ /* 0x040fe40000f44270 */
[C---:B------:R-:W-:Y:S01]  /*19800*/  ISETP.GT.AND P6, PT, R0.reuse, 0xe8, P0 ;  /* 0x000000e80000780c */ /* 0x040fe200007c4270 */
[----:B------:R-:W-:Y:S01]  /*19810*/  @P3 STG.E.U16 desc[UR36][R6.64+0x1c0], R138 ;  /* 0x0001c08a06003986 */ /* 0x000fe2000c101524 */
[----:B------:R-:W-:Y:S01]  /*19820*/  ISETP.GT.AND P3, PT, R0, 0xe9, P0 ;  /* 0x000000e90000780c */ /* 0x000fe20000764270 */
[-C--:B------:R-:W-:Y:S01]  /*19830*/  FMUL R140, R140, R2.reuse ;  /* 0x000000028c8c7220 */ /* 0x080fe20000400000 */
[-C--:B------:R-:W-:Y:S01]  /*19840*/  FMUL R141, R141, R2.reuse ;  /* 0x000000028d8d7220 */ /* 0x080fe20000400000 */
[----:B------:R-:W-:Y:S01]  /*19850*/  @P4 STG.E.U16 desc[UR36][R6.64+0x1c2], R139 ;  /* 0x0001c28b06004986 */ /* 0x000fe2000c101524 */
[----:B------:R-:W-:Y:S01]  /*19860*/  ISETP.GT.AND P4, PT, R0, 0xf0, P1 ;  /* 0x000000f00000780c */ /* 0x000fe20000f84270 */
[-C--:B------:R-:W-:Y:S01]  /*19870*/  FMUL R142, R142, R2.reuse ;  /* 0x000000028e8e7220 */ /* 0x080fe20000400000 */
[-C--:B------:R-:W-:Y:S01]  /*19880*/  FMUL R143, R143, R2.reuse ;  /* 0x000000028f8f7220 */ /* 0x080fe20000400000 */
[----:B------:R-:W-:Y:S01]  /*19890*/  FMUL R144, R144, R2 ;  /* 0x0000000290907220 */ /* 0x000fe20000400000 */
[----:B------:R-:W-:-:S02]  /*198a0*/  F2FP.BF16.F32.PACK_AB R140, RZ, R140 ;  /* 0x0000008cff8c723e */ /* 0x000fc400000010ff */
[----:B------:R-:W-:Y:S02]  /*198b0*/  F2FP.BF16.F32.PACK_AB R141, RZ, R141 ;  /* 0x0000008dff8d723e */ /* 0x000fe400000010ff */
[----:B------:R-:W-:Y:S02]  /*198c0*/  F2FP.BF16.F32.PACK_AB R142, RZ, R142 ;  /* 0x0000008eff8e723e */ /* 0x000fe400000010ff */
[----:B------:R-:W-:Y:S02]  /*198d0*/  F2FP.BF16.F32.PACK_AB R143, RZ, R143 ;  /* 0x0000008fff8f723e */ /* 0x000fe400000010ff */
[----:B------:R-:W-:Y:S01]  /*198e0*/  F2FP.BF16.F32.PACK_AB R144, RZ, R144 ;  /* 0x00000090ff90723e */ /* 0x000fe200000010ff */
[----:B------:R-:W-:Y:S01]  /*198f0*/  @P2 STG.E.U16 desc[UR36][R4.64+0x1d0], R140 ;  /* 0x0001d08c04002986 */ /* 0x000fe2000c101524 */
[----:B------:R-:W-:-:S03]  /*19900*/  ISETP.GT.AND P2, PT, R0, 0xf1, P1 ;  /* 0x000000f10000780c */ /* 0x000fc60000f44270 */
[----:B------:R-:W-:Y:S01]  /*19910*/  @P5 STG.E.U16 desc[UR36][R4.64+0x1d2], R141 ;  /* 0x0001d28d04005986 */ /* 0x000fe2000c101524 */
[----:B------:R-:W-:-:S03]  /*19920*/  ISETP.GT.AND P5, PT, R0, 0xf0, P0 ;  /* 0x000000f00000780c */ /* 0x000fc600007a4270 */
[----:B------:R-:W-:Y:S01]  /*19930*/  @P6 STG.E.U16 desc[UR36][R6.64+0x1d0], R142 ;  /* 0x0001d08e06006986 */ /* 0x000fe2000c101524 */
[----:B------:R-:W-:-:S03]  /*19940*/  FMUL R145, R145, R2 ;  /* 0x0000000291917220 */ /* 0x000fc60000400000 */
[----:B------:R-:W-:Y:S01]  /*19950*/  @P3 STG.E.U16 desc[UR36][R6.64+0x1d2], R143 ;  /* 0x0001d28f06003986 */ /* 0x000fe2000c101524 */
[----:B------:R-:W-:-:S03]  /*19960*/  ISETP.GT.AND P3, PT, R0, 0xf8, P1 ;  /* 0x000000f80000780c */ /* 0x000fc60000f64270 */
[----:B------:R-:W-:Y:S01]  /*19970*/  @P4 STG.E.U16 desc[UR36][R4.64+0x1e0], R144 ;  /* 0x0001e09004004986 */ /* 0x000fe2000c101524 */
[----:B------:R-:W-:Y:S01]  /*19980*/  ISETP.GT.AND P4, PT, R0, 0xf1, P0 ;  /* 0x000000f10000780c */ /* 0x000fe20000784270 */
[-C--:B------:R-:W-:Y:S01]  /*19990*/  FMUL R146, R146, R2.reuse ;  /* 0x0000000292927220 */ /* 0x080fe20000400000 */
[C---:B------:R-:W-:Y:S01]  /*199a0*/  ISETP.GT.AND P1, PT, R0.reuse, 0xf9, P1 ;  /* 0x000000f90000780c */ /* 0x040fe20000f24270 */
[-C--:B------:R-:W-:Y:S01]  /*199b0*/  FMUL R147, R147, R2.reuse ;  /* 0x0000000293937220 */ /* 0x080fe20000400000 */
[----:B------:R-:W-:Y:S01]  /*199c0*/  ISETP.GT.AND P6, PT, R0, 0xf8, P0 ;  /* 0x000000f80000780c */ /* 0x000fe200007c4270 */
[-C--:B------:R-:W-:Y:S01]  /*199d0*/  FMUL R148, R148, R2.reuse ;  /* 0x0000000294947220 */ /* 0x080fe20000400000 */
[----:B------:R-:W-:Y:S01]  /*199e0*/  FMUL R149, R149, R2 ;  /* 0x0000000295957220 */ /* 0x000fe20000400000 */
[----:B------:R-:W-:Y:S02]  /*199f0*/  F2FP.BF16.F32.PACK_AB R145, RZ, R145 ;  /* 0x00000091ff91723e */ /* 0x000fe400000010ff */
[----:B------:R-:W-:-:S02]  /*19a00*/  F2FP.BF16.F32.PACK_AB R146, RZ, R146 ;  /* 0x00000092ff92723e */ /* 0x000fc400000010ff */
[----:B------:R-:W-:Y:S02]  /*19a10*/  ISETP.GT.AND P0, PT, R0, 0xf9, P0 ;  /* 0x000000f90000780c */ /* 0x000fe40000704270 */
[----:B------:R-:W-:Y:S01]  /*19a20*/  F2FP.BF16.F32.PACK_AB R147, RZ, R147 ;  /* 0x00000093ff93723e */ /* 0x000fe200000010ff */
[----:B------:R-:W-:Y:S01]  /*19a30*/  FMUL R150, R150, R2 ;  /* 0x0000000296967220 */ /* 0x000fe20000400000 */
[----:B------:R-:W-:Y:S02]  /*19a40*/  F2FP.BF16.F32.PACK_AB R148, RZ, R148 ;  /* 0x00000094ff94723e */ /* 0x000fe400000010ff */
[----:B------:R-:W-:Y:S01]  /*19a50*/  F2FP.BF16.F32.PACK_AB R149, RZ, R149 ;  /* 0x00000095ff95723e */ /* 0x000fe200000010ff */
[----:B------:R-:W-:Y:S01]  /*19a60*/  FMUL R151, R151, R2 ;  /* 0x0000000297977220 */ /* 0x000fe20000400000 */
[----:B------:R-:W-:Y:S01]  /*19a70*/  @P2 STG.E.U16 desc[UR36][R4.64+0x1e2], R145 ;  /* 0x0001e29104002986 */ /* 0x000fe2000c101524 */
[----:B------:R-:W-:-:S03]  /*19a80*/  F2FP.BF16.F32.PACK_AB R150, RZ, R150 ;  /* 0x00000096ff96723e */ /* 0x000fc600000010ff */
[----:B------:R-:W-:Y:S01]  /*19a90*/  @P5 STG.E.U16 desc[UR36][R6.64+0x1e0], R146 ;  /* 0x0001e09206005986 */ /* 0x000fe2000c101524 */
[----:B------:R-:W-:-:S03]  /*19aa0*/  F2FP.BF16.F32.PACK_AB R151, RZ, R151 ;  /* 0x00000097ff97723e */ /* 0x000fc600000010ff */
[----:B------:R-:W-:Y:S04]  /*19ab0*/  @P4 STG.E.U16 desc[UR36][R6.64+0x1e2], R147 ;  /* 0x0001e29306004986 */ /* 0x000fe8000c101524 */
[----:B------:R-:W-:Y:S04]  /*19ac0*/  @P3 STG.E.U16 desc[UR36][R4.64+0x1f0], R148 ;  /* 0x0001f09404003986 */ /* 0x000fe8000c101524 */
[----:B------:R0:W-:Y:S02]  /*19ad0*/  @P1 STG.E.U16 desc[UR36][R4.64+0x1f2], R149 ;  /* 0x0001f29504001986 */ /* 0x0001e4000c101524 */
[----:B0-----:R-:W-:Y:S01]  /*19ae0*/  @P6 IMAD.MOV.U32 R4, RZ, RZ, R6 ;  /* 0x000000ffff046224 */ /* 0x001fe200078e0006 */
[----:B------:R-:W-:-:S05]  /*19af0*/  @P6 MOV R5, R7 ;  /* 0x0000000700056202 */ /* 0x000fca0000000f00 */
[----:B------:R0:W-:Y:S04]  /*19b00*/  @P6 STG.E.U16 desc[UR36][R4.64+0x1f0], R150 ;  /* 0x0001f09604006986 */ /* 0x0001e8000c101524 */
[----:B------:R0:W-:Y:S02]  /*19b10*/  @P0 STG.E.U16 desc[UR36][R6.64+0x1f2], R151 ;  /* 0x0001f29706000986 */ /* 0x0001e4000c101524 */
.L_x_540:
[----:B------:R-:W-:Y:S05]  /*19b20*/  BSYNC B0 ;  /* 0x0000000000007941 */ /* 0x000fea0003800000 */
.L_x_32:
[----:B0-----:R-:W2:Y:S04]  /*19b30*/  LDL.LU R5, [R1+0x200] ;  /* 0x0002000001057983 */ /* 0x001ea80000300800 */
[----:B------:R-:W2:Y:S01]  /*19b40*/  LDL.LU R4, [R1+0x204] ;  /* 0x0002040001047983 */ /* 0x000ea20000300800 */
[----:B------:R-:W-:Y:S01]  /*19b50*/  ULDC UR4, c[0x0][0xc] ;  /* 0x0000030000047ab9 */ /* 0x000fe20000000800 */
[----:B------:R-:W-:Y:S01]  /*19b60*/  ULDC UR5, c[0x0][0x10] ;  /* 0x0000040000057ab9 */ /* 0x000fe20000000800 */
[----:B-----5:R-:W2:Y:S01]  /*19b70*/  LDC R3, c[0x0][0x14] ;  /* 0x00000500ff037b82 */ /* 0x020ea20000000800 */
[----:B------:R-:W-:Y:S01]  /*19b80*/  UIMAD.WIDE.U32 UR4, UR4, UR5, URZ ;  /* 0x00000005040472a5 */ /* 0x000fe2000f8e003f */
[----:B----4-:R-:W-:Y:S01]  /*19b90*/  PRMT R0, RZ, 0x7610, R0 ;  /* 0x00007610ff007816 */ /* 0x010fe20000000000 */
[----:B------:R-:W-:Y:S01]  /*19ba0*/  UMOV UR42, 0xffffffff ;  /* 0xffffffff002a7882 */ /* 0x000fe20000000000 */
[----:B------:R-:W-:-:S03]  /*19bb0*/  UMOV UR43, 0xffffffff ;  /* 0xffffffff002b7882 */ /* 0x000fc60000000000 */
[----:B--2---:R-:W-:-:S04]  /*19bc0*/  IMAD.WIDE.U32 R4, R3, UR4, R4 ;  /* 0x0000000403047c25 */ /* 0x004fc8000f8e0004 */
[----:B------:R-:W-:Y:S01]  /*19bd0*/  IMAD R3, R3, UR5, RZ ;  /* 0x0000000503037c24 */ /* 0x000fe2000f8e02ff */
[----:B------:R-:W-:Y:S01]  /*19be0*/  ULDC.64 UR4, c[0x0][0x650] ;  /* 0x0001940000047ab9 */ /* 0x000fe20000000a00 */
[----:B------:R-:W-:Y:S01]  /*19bf0*/  IMAD.MOV.U32 R7, RZ, RZ, R4 ;  /* 0x000000ffff077224 */ /* 0x000fe200078e0004 */
[----:B------:R-:W-:Y:S01]  /*19c00*/  ISETP.GE.U32.AND P0, PT, R4, UR4, PT ;  /* 0x0000000404007c0c */ /* 0x000fe2000bf06070 */
[----:B------:R-:W-:-:S05]  /*19c10*/  IMAD.IADD R6, R5, 0x1, R3 ;  /* 0x0000000105067824 */ /* 0x000fca00078e0203 */
[----:B------:R0:W-:Y:S01]  /*19c20*/  STL [R1+0x200], R6 ;  /* 0x0002000601007387 */ /* 0x0001e20000100800 */
[----:B------:R-:W-:-:S03]  /*19c30*/  ISETP.GE.U32.AND.EX P0, PT, R6, UR5, PT, P0 ;  /* 0x0000000506007c0c */ /* 0x000fc6000bf06100 */
[----:B------:R0:W-:Y:S10]  /*19c40*/  STL [R1+0x204], R7 ;  /* 0x0002040701007387 */ /* 0x0001f40000100800 */
[----:B0-----:R-:W-:Y:S05]  /*19c50*/  @P0 BRA `(.L_x_541) ;  /* 0x0000000400880947 */ /* 0x001fea0003800000 */
[----:B------:R-:W0:Y:S01]  /*19c60*/  S2UR UR6, SR_CTAID.X ;  /* 0x00000000000679c3 */ /* 0x000e220000002500 */
[----:B------:R-:W-:Y:S01]  /*19c70*/  ULDC.64 UR12, c[0x0][0x628] ;  /* 0x00018a00000c7ab9 */ /* 0x000fe20000000a00 */
[----:B------:R-:W-:Y:S01]  /*19c80*/  ULDC UR4, c[0x0][0x150] ;  /* 0x0000540000047ab9 */ /* 0x000fe20000000800 */
[----:B------:R-:W-:Y:S01]  /*19c90*/  ISETP.NE.U32.AND P0, PT, RZ, UR12, PT ;  /* 0x0000000cff007c0c */ /* 0x000fe2000bf05070 */
[----:B------:R-:W-:Y:S01]  /*19ca0*/  ULDC UR15, c[0x0][0x630] ;  /* 0x00018c00000f7ab9 */ /* 0x000fe20000000800 */
[C---:B------:R-:W-:Y:S01]  /*19cb0*/  R2UR UR16, R7.reuse ;  /* 0x00000000071072ca */ /* 0x040fe200000e0000 */
[----:B------:R-:W-:Y:S01]  /*19cc0*/  ULDC UR19, c[0x0][0x154] ;  /* 0x0000550000137ab9 */ /* 0x000fe20000000800 */
[----:B------:R-:W-:Y:S01]  /*19cd0*/  ISETP.NE.AND.EX P0, PT, RZ, UR13, PT, P0 ;  /* 0x0000000dff007c0c */ /* 0x000fe2000bf05300 */
[----:B------:R-:W2:Y:S01]  /*19ce0*/  S2UR UR18, SR_CTAID.Y ;  /* 0x00000000001279c3 */ /* 0x000ea20000002600 */
[----:B------:R-:W-:Y:S02]  /*19cf0*/  R2UR UR17, R6 ;  /* 0x00000000061172ca */ /* 0x000fe400000e0000 */
[----:B------:R-:W-:-:S02]  /*19d00*/  R2UR UR10, R7 ;  /* 0x00000000070a72ca */ /* 0x000fc400000e0000 */
[----:B------:R-:W-:Y:S02]  /*19d10*/  R2UR UR11, R6 ;  /* 0x00000000060b72ca */ /* 0x000fe400000e0000 */
[----:B0-----:R-:W-:-:S05]  /*19d20*/  I2FP.F32.U32 R0, UR6 ;  /* 0x0000000600007c45 */ /* 0x001fca0008201000 */
[----:B------:R-:W-:-:S04]  /*19d30*/  FMUL R0, R0, UR4 ;  /* 0x0000000400007c20 */ /* 0x000fc80008400000 */
[----:B------:R0:W4:Y:S01]  /*19d40*/  F2I.U32.TRUNC.NTZ R3, R0 ;  /* 0x0000000000037305 */ /* 0x000122000020f000 */
[----:B--2---:R-:W-:Y:S05]  /*19d50*/  @!P0 BRA `(.L_x_542) ;  /* 0x0000000000308947 */ /* 0x004fea0003800000 */
        /* <DEDUP_REMOVED lines=12> */
.L_x_542:
[----:B------:R-:W-:Y:S01]  /*19e20*/  USHF.R.U64 UR43, UR10, UR15, UR11 ;  /* 0x0000000f0a2b7299 */ /* 0x000fe2000800120b */
[----:B0-----:R-:W-:Y:S01]  /*19e30*/  I2FP.F32.U32 R0, UR18 ;  /* 0x0000001200007c45 */ /* 0x001fe20008201000 */
[----:B------:R-:W-:Y:S02]  /*19e40*/  USHF.R.U32.HI UR4, URZ, UR15, UR11 ;  /* 0x0000000f3f047299 */ /* 0x000fe4000801160b */
[----:B------:R-:W-:Y:S02]  /*19e50*/  UIADD3 UR10, UP0, URZ, -UR43, URZ ;  /* 0x8000002b3f0a7290 */ /* 0x000fe4000ff1e03f */
[----:B------:R-:W-:Y:S01]  /*19e60*/  FMUL R0, R0, UR19 ;  /* 0x0000001300007c20 */ /* 0x000fe20008400000 */
[----:B------:R-:W-:Y:S01]  /*19e70*/  ULDC.64 UR12, c[0x0][0x620] ;  /* 0x00018800000c7ab9 */ /* 0x000fe20000000a00 */
[----:B------:R-:W-:Y:S01]  /*19e80*/  UIADD3.X UR4, URZ, ~UR4, URZ, UP0, !UPT ;  /* 0x800000043f047290 */ /* 0x000fe200087fe43f */
[----:B------:R-:W-:Y:S01]  /*19e90*/  UMOV UR8, UR16 ;  /* 0x0000001000087c82 */ /* 0x000fe20008000000 */
[----:B------:R-:W-:-:S02]  /*19ea0*/  UMOV UR9, UR17 ;  /* 0x0000001100097c82 */ /* 0x000fc40008000000 */
[----:B------:R-:W-:Y:S01]  /*19eb0*/  UIMAD UR4, UR4, UR12, URZ ;  /* 0x0000000c040472a4 */ /* 0x000fe2000f8e023f */
[----:B------:R-:W0:Y:S01]  /*19ec0*/  F2I.U32.TRUNC.NTZ R0, R0 ;  /* 0x0000000000007305 */ /* 0x000e22000020f000 */
[----:B------:R-:W-:Y:S01]  /*19ed0*/  UIMAD.WIDE.U32 UR8, UR10, UR12, UR8 ;  /* 0x0000000c0a0872a5 */ /* 0x000fe2000f8e0008 */
[----:B----4-:R-:W-:Y:S01]  /*19ee0*/  R2UR UR12, R3 ;  /* 0x00000000030c72ca */ /* 0x010fe200000e0000 */
[----:B------:R-:W-:Y:S01]  /*19ef0*/  UIMAD UR10, UR10, UR13, UR4 ;  /* 0x0000000d0a0a72a4 */ /* 0x000fe2000f8e0204 */
[----:B------:R-:W-:Y:S01]  /*19f00*/  ULDC UR11, c[0x0][0x618] ;  /* 0x00018600000b7ab9 */ /* 0x000fe20000000800 */
[----:B------:R-:W-:Y:S02]  /*19f10*/  ULDC UR21, c[0x0][0x658] ;  /* 0x0001960000157ab9 */ /* 0x000fe40000000800 */
[----:B------:R-:W-:Y:S01]  /*19f20*/  UIADD3 UR9, UR9, UR10, URZ ;  /* 0x0000000a09097290 */ /* 0x000fe2000fffe03f */
[----:B------:R-:W-:Y:S01]  /*19f30*/  UMOV UR15, 0xffffffff ;  /* 0xffffffff000f7882 */ /* 0x000fe20000000000 */
[----:B------:R-:W-:Y:S01]  /*19f40*/  ULDC.64 UR4, c[0x0][0x640] ;  /* 0x0001900000047ab9 */ /* 0x000fe20000000a00 */
[----:B------:R-:W-:Y:S01]  /*19f50*/  USHF.L.U32 UR15, UR15, UR21, URZ ;  /* 0x000000150f0f7299 */ /* 0x000fe2000800063f */
[----:B------:R-:W-:Y:S01]  /*19f60*/  ISETP.NE.U32.AND P0, PT, RZ, UR4, PT ;  /* 0x00000004ff007c0c */ /* 0x000fe2000bf05070 */
[----:B------:R-:W-:-:S02]  /*19f70*/  USHF.R.U64 UR16, UR8, UR11, UR9 ;  /* 0x0000000b08107299 */ /* 0x000fc40008001209 */
[----:B------:R-:W-:Y:S01]  /*19f80*/  USHF.R.U32.HI UR8, URZ, UR11, UR9 ;  /* 0x0000000b3f087299 */ /* 0x000fe20008011609 */
[----:B0-----:R-:W-:Y:S01]  /*19f90*/  R2UR UR14, R0 ;  /* 0x00000000000e72ca */ /* 0x001fe200000e0000 */
[----:B------:R-:W-:Y:S01]  /*19fa0*/  ULDC UR17, c[0x0][0x608] ;  /* 0x0001820000117ab9 */ /* 0x000fe20000000800 */
[----:B------:R-:W-:Y:S01]  /*19fb0*/  ULOP3.LUT UR41, URZ, UR15, URZ, 0x33, !UPT ;  /* 0x0000000f3f297292 */ /* 0x000fe2000f8e333f */
[----:B------:R-:W-:Y:S01]  /*19fc0*/  ISETP.NE.AND.EX P0, PT, RZ, UR5, PT, P0 ;  /* 0x00000005ff007c0c */ /* 0x000fe2000bf05300 */
[----:B------:R-:W-:Y:S02]  /*19fd0*/  USHF.R.U64 UR15, UR16, UR17, UR8 ;  /* 0x00000011100f7299 */ /* 0x000fe40008001208 */
[----:B------:R-:W-:Y:S02]  /*19fe0*/  USHF.R.U32.HI UR8, URZ, UR17, UR8 ;  /* 0x000000113f087299 */ /* 0x000fe40008011608 */
[----:B------:R-:W-:Y:S02]  /*19ff0*/  UIADD3 UR12, -UR12, URZ, URZ ;  /* 0x0000003f0c0c7290 */ /* 0x000fe4000fffe13f */
[----:B------:R-:W-:Y:S01]  /*1a000*/  USHF.R.U64 UR17, UR15, UR21, UR8 ;  /* 0x000000150f117299 */ /* 0x000fe20008001208 */
[----:B------:R-:W-:Y:S01]  /*1a010*/  UMOV UR19, 0x1 ;  /* 0x0000000100137882 */ /* 0x000fe20000000000 */
[----:B------:R-:W-:Y:S01]  /*1a020*/  ULDC UR13, c[0x0][0x144] ;  /* 0x00005100000d7ab9 */ /* 0x000fe20000000800 */
[----:B------:R-:W-:Y:S01]  /*1a030*/  ULDC UR7, c[0x0][0x600] ;  /* 0x0001800000077ab9 */ /* 0x000fe20000000800 */
[----:B------:R-:W-:-:S02]  /*1a040*/  USHF.L.U32 UR24, UR19, UR21, URZ ;  /* 0x0000001513187299 */ /* 0x000fc4000800063f */
[----:B------:R-:W-:Y:S02]  /*1a050*/  USHF.R.U32.HI UR8, URZ, UR21, UR8 ;  /* 0x000000153f087299 */ /* 0x000fe40008011608 */
[----:B------:R-:W-:Y:S02]  /*1a060*/  UIMAD UR21, UR13, UR12, UR6 ;  /* 0x0000000c0d1572a4 */ /* 0x000fe4000f8e0206 */
[----:B------:R-:W-:Y:S02]  /*1a070*/  UIADD3 UR20, UR7, -0x1, URZ ;  /* 0xffffffff07147890 */ /* 0x000fe4000fffe03f */
[----:B------:R-:W-:Y:S01]  /*1a080*/  UIADD3 UR19, -UR14, URZ, URZ ;  /* 0x0000003f0e137290 */ /* 0x000fe2000fffe13f */
[----:B------:R-:W-:Y:S01]  /*1a090*/  ULDC UR25, c[0x0][0x148] ;  /* 0x0000520000197ab9 */ /* 0x000fe20000000800 */
[----:B------:R-:W-:Y:S01]  /*1a0a0*/  ULDC UR22, c[0x0][0x648] ;  /* 0x0001920000167ab9 */ /* 0x000fe20000000800 */
[----:B------:R-:W-:Y:S01]  /*1a0b0*/  ULDC UR23, c[0x0][0x638] ;  /* 0x00018e0000177ab9 */ /* 0x000fe20000000800 */
        /* <DEDUP_REMOVED lines=14> */
.L_x_543:
[----:B------:R-:W-:Y:S01]  /*1a1a0*/  UISETP.NE.AND UP0, UPT, UR45, URZ, UPT ;  /* 0x0000003f2d00728c */ /* 0x000fe2000bf05270 */
[----:B------:R-:W-:Y:S01]  /*1a1b0*/  IMAD.MOV.U32 R0, RZ, RZ, 0x1 ;  /* 0x00000001ff007424 */ /* 0x000fe200078e00ff */
[----:B------:R-:W-:Y:S02]  /*1a1c0*/  USHF.R.U64 UR4, UR6, UR22, UR8 ;  /* 0x0000001606047299 */ /* 0x000fe40008001208 */
[----:B------:R-:W-:Y:S02]  /*1a1d0*/  ULOP3.LUT UR41, UR15, UR41, URZ, 0xc0, !UPT ;  /* 0x000000290f297292 */ /* 0x000fe4000f8ec03f */
[----:B------:R-:W-:Y:S02]  /*1a1e0*/  UIADD3 UR5, -UR4, URZ, URZ ;  /* 0x0000003f04057290 */ /* 0x000fe4000fffe13f */
[----:B------:R-:W-:Y:S02]  /*1a1f0*/  UIMAD UR41, UR24, UR4, UR41 ;  /* 0x00000004182972a4 */ /* 0x000fe4000f8e0229 */
[----:B------:R-:W-:-:S02]  /*1a200*/  ULOP3.LUT UR16, UR16, UR20, URZ, 0xc0, !UPT ;  /* 0x0000001410107292 */ /* 0x000fc4000f8ec03f */
[----:B------:R-:W-:Y:S02]  /*1a210*/  @UP0 UIMAD UR21, UR25, UR19, UR18 ;  /* 0x00000013191502a4 */ /* 0x000fe4000f8e0212 */
[----:B------:R-:W-:-:S03]  /*1a220*/  UIMAD UR4, UR5, UR23, UR17 ;  /* 0x00000017050472a4 */ /* 0x000fc6000f8e0211 */
[----:B------:R-:W-:Y:S01]  /*1a230*/  ULDC UR5, c[0x0][0x610] ;  /* 0x0001840000057ab9 */ /* 0x000fe20000000800 */
[----:B------:R-:W-:Y:S02]  /*1a240*/  UIMAD UR4, UR4, UR7, UR16 ;  /* 0x00000007040472a4 */ /* 0x000fe4000f8e0210 */
[----:B------:R-:W-:-:S04]  /*1a250*/  UIMAD UR41, UR41, UR5, UR21 ;  /* 0x00000005292972a4 */ /* 0x000fc8000f8e0215 */
[----:B------:R-:W-:Y:S02]  /*1a260*/  USEL UR42, UR4, UR41, !UP0 ;  /* 0x00000029042a7287 */ /* 0x000fe4000c000000 */
[----:B------:R-:W-:-:S12]  /*1a270*/  USEL UR41, UR41, UR4, !UP0 ;  /* 0x0000000429297287 */ /* 0x000fd8000c000000 */
.L_x_541:
[----:B------:R-:W-:-:S13]  /*1a280*/  LOP3.LUT P0, RZ, R0, 0xff, RZ, 0xc0, !PT ;  /* 0x000000ff00ff7812 */ /* 0x000fda000780c0ff */
[----:B------:R-:W-:Y:S05]  /*1a290*/  @P0 BRA `(.L_x_544) ;  /* 0xfffffe7000440947 */ /* 0x000fea000383ffff */
[----:B------:R-:W-:Y:S05]  /*1a2a0*/  EXIT ;  /* 0x000000000000794d */ /* 0x000fea0003800000 */
.L_x_7:
[----:B------:R-:W2:Y:S01]  /*1a2b0*/  LDL R5, [R1+0x204] ;  /* 0x0002040001057983 */ /* 0x000ea20000100800 */
[----:B------:R-:W-:-:S03]  /*1a2c0*/  ULDC.64 UR4, c[0x0][0x650] ;  /* 0x0001940000047ab9 */ /* 0x000fc60000000a00 */
[----:B------:R-:W3:Y:S01]  /*1a2d0*/  LDL R4, [R1+0x200] ;  /* 0x0002000001047983 */ /* 0x000ee20000100800 */
[----:B------:R-:W-:Y:S01]  /*1a2e0*/  PRMT R0, RZ, 0x7610, R0 ;  /* 0x00007610ff007816 */ /* 0x000fe20000000000 */
[----:B------:R-:W-:Y:S01]  /*1a2f0*/  IMAD.MOV.U32 R2, RZ, RZ, -0x1 ;  /* 0xffffffffff027424 */ /* 0x000fe200078e00ff */
[----:B------:R-:W-:Y:S01]  /*1a300*/  MOV R3, 0xffffffff ;  /* 0xffffffff00037802 */ /* 0x000fe20000000f00 */
[----:B------:R-:W-:Y:S01]  /*1a310*/  IMAD.MOV.U32 R10, RZ, RZ, -0x1 ;  /* 0xffffffffff0a7424 */ /* 0x000fe200078e00ff */
[----:B--2---:R-:W-:-:S04]  /*1a320*/  ISETP.GE.U32.AND P0, PT, R5, UR4, PT ;  /* 0x0000000405007c0c */ /* 0x004fc8000bf06070 */
[----:B---3--:R-:W-:-:S13]  /*1a330*/  ISETP.GE.U32.AND.EX P0, PT, R4, UR5, PT, P0 ;  /* 0x0000000504007c0c */ /* 0x008fda000bf06100 */
        /* <DEDUP_REMOVED lines=21> */
.L_x_546:
[----:B------:R-:W-:Y:S01]  /*1a490*/  USHF.R.U64 UR4, UR14, UR19, UR15 ;  /* 0x000000130e047299 */ /* 0x000fe2000800120f */
[----:B------:R-:W-:Y:S01]  /*1a4a0*/  R2UR UR7, R4 ;  /* 0x00000000040772ca */ /* 0x000fe200000e0000 */
[----:B------:R-:W-:Y:S02]  /*1a4b0*/  USHF.R.U32.HI UR5, URZ, UR19, UR15 ;  /* 0x000000133f057299 */ /* 0x000fe4000801160f */
[----:B------:R-:W-:Y:S01]  /*1a4c0*/  UIADD3 UR13, UP0, URZ, -UR4, URZ ;  /* 0x800000043f0d7290 */ /* 0x000fe2000ff1e03f */
[----:B------:R-:W-:Y:S01]  /*1a4d0*/  ULDC.64 UR14, c[0x0][0x620] ;  /* 0x00018800000e7ab9 */ /* 0x000fe20000000a00 */
[----:B------:R-:W-:Y:S02]  /*1a4e0*/  UMOV UR6, UR20 ;  /* 0x0000001400067c82 */ /* 0x000fe40008000000 */
[----:B------:R-:W-:Y:S02]  /*1a4f0*/  UIADD3.X UR5, URZ, ~UR5, URZ, UP0, !UPT ;  /* 0x800000053f057290 */ /* 0x000fe400087fe43f */
[----:B------:R-:W-:-:S02]  /*1a500*/  UISETP.NE.AND UP1, UPT, UR45, URZ, UPT ;  /* 0x0000003f2d00728c */ /* 0x000fc4000bf25270 */
[----:B------:R-:W-:Y:S02]  /*1a510*/  UIMAD UR5, UR5, UR14, URZ ;  /* 0x0000000e050572a4 */ /* 0x000fe4000f8e023f */
[----:B------:R-:W-:Y:S02]  /*1a520*/  UIMAD.WIDE.U32 UR6, UR13, UR14, UR6 ;  /* 0x0000000e0d0672a5 */ /* 0x000fe4000f8e0006 */
[----:B------:R-:W-:Y:S01]  /*1a530*/  UIMAD UR5, UR13, UR15, UR5 ;  /* 0x0000000f0d0572a4 */ /* 0x000fe2000f8e0205 */
[----:B------:R-:W-:Y:S02]  /*1a540*/  ULDC UR14, c[0x0][0x608] ;  /* 0x00018200000e7ab9 */ /* 0x000fe40000000800 */
[----:B------:R-:W-:Y:S01]  /*1a550*/  ULDC UR13, c[0x0][0x618] ;  /* 0x00018600000d7ab9 */ /* 0x000fe20000000800 */
[----:B------:R-:W-:Y:S01]  /*1a560*/  UIADD3 UR5, UR7, UR5, URZ ;  /* 0x0000000507057290 */ /* 0x000fe2000fffe03f */
[----:B------:R-:W-:Y:S01]  /*1a570*/  ULDC UR22, c[0x0][0x658] ;  /* 0x0001960000167ab9 */ /* 0x000fe20000000800 */
[----:B------:R-:W-:-:S02]  /*1a580*/  @UP1 UIMAD UR8, UR11, UR12, UR10 ;  /* 0x0000000c0b0812a4 */ /* 0x000fc4000f8e020a */
[----:B------:R-:W-:Y:S02]  /*1a590*/  USHF.R.U64 UR17, UR6, UR13, UR5 ;  /* 0x0000000d06117299 */ /* 0x000fe40008001205 */
[----:B------:R-:W-:Y:S01]  /*1a5a0*/  USHF.R.U32.HI UR5, URZ, UR13, UR5 ;  /* 0x0000000d3f057299 */ /* 0x000fe20008011605 */
[----:B------:R-:W-:Y:S01]  /*1a5b0*/  ULDC.64 UR6, c[0x0][0x640] ;  /* 0x0001900000067ab9 */ /* 0x000fe20000000a00 */
[----:B------:R-:W-:Y:S01]  /*1a5c0*/  UMOV UR10, 0xffffffff ;  /* 0xffffffff000a7882 */ /* 0x000fe20000000000 */
[----:B------:R-:W-:Y:S01]  /*1a5d0*/  ISETP.NE.U32.AND P0, PT, RZ, UR6, PT ;  /* 0x00000006ff007c0c */ /* 0x000fe2000bf05070 */
[----:B------:R-:W-:Y:S02]  /*1a5e0*/  USHF.R.U64 UR18, UR17, UR14, UR5 ;  /* 0x0000000e11127299 */ /* 0x000fe40008001205 */
[----:B------:R-:W-:Y:S01]  /*1a5f0*/  USHF.R.U32.HI UR5, URZ, UR14, UR5 ;  /* 0x0000000e3f057299 */ /* 0x000fe20008011605 */
[----:B------:R-:W-:Y:S01]  /*1a600*/  ISETP.NE.AND.EX P0, PT, RZ, UR7, PT, P0 ;  /* 0x00000007ff007c0c */ /* 0x000fe2000bf05300 */
[----:B------:R-:W-:-:S02]  /*1a610*/  USHF.L.U32 UR11, UR10, UR22, URZ ;  /* 0x000000160a0b7299 */ /* 0x000fc4000800063f */
[----:B------:R-:W-:Y:S01]  /*1a620*/  USHF.R.U64 UR19, UR18, UR22, UR5 ;  /* 0x0000001612137299 */ /* 0x000fe20008001205 */
[----:B------:R-:W-:Y:S01]  /*1a630*/  ULDC UR20, c[0x0][0x600] ;  /* 0x0001800000147ab9 */ /* 0x000fe20000000800 */
[----:B------:R-:W-:Y:S02]  /*1a640*/  USHF.R.U32.HI UR10, URZ, UR22, UR5 ;  /* 0x000000163f0a7299 */ /* 0x000fe40008011605 */
[----:B------:R-:W-:Y:S02]  /*1a650*/  UIADD3 UR21, UR20, -0x1, URZ ;  /* 0xffffffff14157890 */ /* 0x000fe4000fffe03f */
[----:B------:R-:W-:Y:S01]  /*1a660*/  ULOP3.LUT UR26, URZ, UR11, URZ, 0x33, !UPT ;  /* 0x0000000b3f1a7292 */ /* 0x000fe2000f8e333f */
        /* <DEDUP_REMOVED lines=17> */
.L_x_547:
[----:B------:R-:W-:Y:S01]  /*1a780*/  USHF.R.U64 UR6, UR5, UR23, UR10 ;  /* 0x0000001705067299 */ /* 0x000fe2000800120a */
[----:B------:R-:W-:Y:S01]  /*1a790*/  IMAD.MOV.U32 R0, RZ, RZ, 0x1 ;  /* 0x00000001ff007424 */ /* 0x000fe200078e00ff */
[----:B------:R-:W-:Y:S01]  /*1a7a0*/  USHF.L.U32 UR25, UR25, UR22, URZ ;  /* 0x0000001619197299 */ /* 0x000fe2000800063f */
[----:B------:R-:W-:Y:S01]  /*1a7b0*/  MOV R10, UR4 ;  /* 0x00000004000a7c02 */ /* 0x000fe20008000f00 */
[----:B------:R-:W-:Y:S02]  /*1a7c0*/  ULOP3.LUT UR5, UR18, UR26, URZ, 0xc0, !UPT ;  /* 0x0000001a12057292 */ /* 0x000fe4000f8ec03f */
[----:B------:R-:W-:Y:S02]  /*1a7d0*/  UIADD3 UR7, -UR6, URZ, URZ ;  /* 0x0000003f06077290 */ /* 0x000fe4000fffe13f */
[----:B------:R-:W-:Y:S02]  /*1a7e0*/  UIMAD UR6, UR25, UR6, UR5 ;  /* 0x00000006190672a4 */ /* 0x000fe4000f8e0205 */
[----:B------:R-:W-:-:S02]  /*1a7f0*/  ULOP3.LUT UR17, UR17, UR21, URZ, 0xc0, !UPT ;  /* 0x0000001511117292 */ /* 0x000fc4000f8ec03f */
[----:B------:R-:W-:Y:S02]  /*1a800*/  UIMAD UR5, UR7, UR24, UR19 ;  /* 0x00000018070572a4 */ /* 0x000fe4000f8e0213 */
[----:B------:R-:W-:Y:S01]  /*1a810*/  UISETP.NE.AND UP0, UPT, UR45, URZ, UPT ;  /* 0x0000003f2d00728c */ /* 0x000fe2000bf05270 */
[----:B------:R-:W-:Y:S01]  /*1a820*/  ULDC UR7, c[0x0][0x610] ;  /* 0x0001840000077ab9 */ /* 0x000fe20000000800 */
[----:B------:R-:W-:Y:S02]  /*1a830*/  UIMAD UR5, UR5, UR20, UR17 ;  /* 0x00000014050572a4 */ /* 0x000fe4000f8e0211 */
[----:B------:R-:W-:-:S04]  /*1a840*/  UIMAD UR8, UR6, UR7, UR8 ;  /* 0x00000007060872a4 */ /* 0x000fc8000f8e0208 */
[----:B------:R-:W-:Y:S02]  /*1a850*/  USEL UR6, UR5, UR8, !UP0 ;  /* 0x0000000805067287 */ /* 0x000fe4000c000000 */
[----:B------:R-:W-:-:S04]  /*1a860*/  USEL UR8, UR8, UR5, !UP0 ;  /* 0x0000000508087287 */ /* 0x000fc8000c000000 */
[----:B------:R-:W-:Y:S02]  /*1a870*/  IMAD.U32 R2, RZ, RZ, UR6 ;  /* 0x00000006ff027e24 */ /* 0x000fe4000f8e00ff */
[----:B------:R-:W-:-:S07]  /*1a880*/  IMAD.U32 R3, RZ, RZ, UR8 ;  /* 0x00000008ff037e24 */ /* 0x000fce000f8e00ff */
.L_x_545:
[----:B------:R-:W-:-:S08]  /*1a890*/  NOP ;  /* 0x0000000000007918 */ /* 0x000fd00000000000 */
[----:B0-----:R-:W0:-:S00]  /*1a8a0*/  USETMAXREG.DEALLOC.CTAPOOL 0x18 ;  /* 0x00000018000079c8 */ /* 0x001e0000080e0500 */
[----:B------:R-:W-:-:S13]  /*1a8b0*/  ISETP.NE.AND P0, PT, RZ, UR9, PT ;  /* 0x00000009ff007c0c */ /* 0x000fda000bf05270 */
[----:B------:R-:W-:Y:S05]  /*1a8c0*/  @P0 EXIT ;  /* 0x000000000000094d */ /* 0x000fea0003800000 */
[----:B0-----:R-:W-:Y:S01]  /*1a8d0*/  LOP3.LUT P0, RZ, R0, 0xff, RZ, 0xc0, !PT ;  /* 0x000000ff00ff7812 */ /* 0x001fe2000780c0ff */
[----:B------:R-:W-:Y:S01]  /*1a8e0*/  IMAD.MOV.U32 R7, RZ, RZ, 0x1 ;  /* 0x00000001ff077424 */ /* 0x000fe200078e00ff */
[----:B------:R-:W-:-:S11]  /*1a8f0*/  MOV R6, RZ ;  /* 0x000000ff00067202 */ /* 0x000fd60000000f00 */
[----:B------:R-:W-:Y:S05]  /*1a900*/  @!P0 BRA `(.L_x_548) ;  /* 0x0000000c00ac8947 */ /* 0x000fea0003800000 */
[----:B------:R-:W0:Y:S01]  /*1a910*/  LDC R0, c[0x0][0x28c] ;  /* 0x0000a300ff007b82 */ /* 0x000e220000000800 */
[----:B------:R-:W-:Y:S01]  /*1a920*/  ULDC UR14, c[0x0][0x658] ;  /* 0x00019600000e7ab9 */ /* 0x000fe20000000800 */
[----:B------:R-:W-:Y:S01]  /*1a930*/  UMOV UR7, 0xffffffff ;  /* 0xffffffff00077882 */ /* 0x000fe20000000000 */
[----:B------:R-:W-:Y:S01]  /*1a940*/  UMOV UR9, 0x1 ;  /* 0x0000000100097882 */ /* 0x000fe20000000000 */
[----:B------:R-:W-:Y:S01]  /*1a950*/  USHF.L.U32 UR7, UR7, UR14, URZ ;  /* 0x0000000e07077299 */ /* 0x000fe2000800063f */
[----:B------:R-:W-:Y:S01]  /*1a960*/  BSSY B0, `(.L_x_548) ;  /* 0x00000e5000007945 */ /* 0x000fe20003800000 */
[----:B------:R-:W-:Y:S01]  /*1a970*/  ULDC UR5, c[0x0][0xc] ;  /* 0x0000030000057ab9 */ /* 0x000fe20000000800 */
[----:B------:R-:W-:Y:S01]  /*1a980*/  ULDC UR8, c[0x0][0x10] ;  /* 0x0000040000087ab9 */ /* 0x000fe20000000800 */
[----:B------:R-:W1:Y:S01]  /*1a990*/  S2UR UR4, SR_CgaCtaId ;  /* 0x00000000000479c3 */ /* 0x000e620000008800 */
[----:B------:R-:W-:Y:S01]  /*1a9a0*/  ULOP3.LUT UR16, URZ, UR7, URZ, 0x33, !UPT ;  /* 0x000000073f107292 */ /* 0x000fe2000f8e333f */
[----:B------:R-:W-:Y:S01]  /*1a9b0*/  IMAD.MOV.U32 R9, RZ, RZ, 0x1 ;  /* 0x00000001ff097424 */ /* 0x000fe200078e00ff */
[----:B------:R-:W-:Y:S01]  /*1a9c0*/  MOV R6, RZ ;  /* 0x000000ff00067202 */ /* 0x000fe20000000f00 */
[----:B------:R-:W-:Y:S01]  /*1a9d0*/  IMAD.MOV.U32 R7, RZ, RZ, 0x1 ;  /* 0x00000001ff077424 */ /* 0x000fe200078e00ff */
[----:B------:R-:W-:Y:S01]  /*1a9e0*/  ULDC UR13, c[0x0][0x600] ;  /* 0x00018000000d7ab9 */ /* 0x000fe20000000800 */
[----:B------:R-:W-:Y:S01]  /*1a9f0*/  UMOV UR19, 0x5 ;  /* 0x0000000500137882 */ /* 0x000fe20000000000 */
[----:B------:R-:W-:-:S02]  /*1aa00*/  ULOP3.LUT UR25, UR40, 0x2, URZ, 0xfc, !UPT ;  /* 0x0000000228197892 */ /* 0x000fc4000f8efc3f */
[----:B------:R-:W-:Y:S02]  /*1aa10*/  UIADD3 UR13, UR13, -0x1, URZ ;  /* 0xffffffff0d0d7890 */ /* 0x000fe4000fffe03f */
[----:B------:R-:W-:Y:S01]  /*1aa20*/  USHF.L.U32 UR14, UR9, UR14, URZ ;  /* 0x0000000e090e7299 */ /* 0x000fe2000800063f */
[----:B------:R-:W-:Y:S01]  /*1aa30*/  ULDC.64 UR26, c[0x0][0x198] ;  /* 0x00006600001a7ab9 */ /* 0x000fe20000000a00 */
[----:B0-----:R-:W-:-:S05]  /*1aa40*/  VIADD R0, R0, 0x3f ;  /* 0x0000003f00007836 */ /* 0x001fca0000000000 */
[----:B------:R-:W-:Y:S01]  /*1aa50*/  SHF.R.S32.HI R5, RZ, 0x1f, R0 ;  /* 0x0000001fff057819 */ /* 0x000fe20000011400 */
[----:B-1----:R-:W-:-:S03]  /*1aa60*/  ULOP3.LUT UR6, UR4, 0x1, URZ, 0xc0, !UPT ;  /* 0x0000000104067892 */ /* 0x002fc6000f8ec03f */
[----:B------:R-:W-:Y:S01]  /*1aa70*/  LEA.HI R0, R5, R0, RZ, 0x6 ;  /* 0x0000000005007211 */ /* 0x000fe200078f30ff */
[----:B------:R-:W-:Y:S02]  /*1aa80*/  USHF.R.U32.HI UR28, URZ, 0x1, UR4 ;  /* 0x000000013f1c7899 */ /* 0x000fe40008011604 */
[----:B------:R-:W-:Y:S01]  /*1aa90*/  USHF.L.U32 UR15, UR4, 0x7, URZ ;  /* 0x00000007040f7899 */ /* 0x000fe2000800063f */
[----:B------:R-:W-:Y:S01]  /*1aaa0*/  SHF.R.S32.HI R0, RZ, 0x6, R0 ;  /* 0x00000006ff007819 */ /* 0x000fe20000011400 */
[----:B------:R-:W-:Y:S02]  /*1aab0*/  USHF.L.U32 UR29, UR4, 0xd, URZ ;  /* 0x0000000d041d7899 */ /* 0x000fe4000800063f */
[----:B------:R-:W-:Y:S02]  /*1aac0*/  ULOP3.LUT UR4, UR4, 0xfffffffe, URZ, 0xc0, !UPT ;  /* 0xfffffffe04047892 */ /* 0x000fe4000f8ec03f */
[----:B------:R-:W-:Y:S01]  /*1aad0*/  UISETP.GT.U32.AND UP0, UPT, UR6, 0xffff, UPT ;  /* 0x0000ffff0600788c */ /* 0x000fe2000bf04070 */
[----:B------:R-:W-:Y:S01]  /*1aae0*/  VIADD R16, R0, 0x1 ;  /* 0x0000000100107836 */ /* 0x000fe20000000000 */
[----:B------:R-:W-:-:S02]  /*1aaf0*/  USHF.L.U32 UR17, UR9, UR4, URZ ;  /* 0x0000000409117299 */ /* 0x000fc4000800063f */
[----:B------:R-:W-:Y:S02]  /*1ab00*/  ULOP3.LUT UR7, UR4, 0x1, URZ, 0xfc, !UPT ;  /* 0x0000000104077892 */ /* 0x000fe4000f8efc3f */
[----:B------:R-:W-:Y:S02]  /*1ab10*/  UIMAD.WIDE.U32 UR4, UR5, UR8, URZ ;  /* 0x00000008050472a5 */ /* 0x000fe4000f8e003f */
[----:B------:R-:W-:Y:S01]  /*1ab20*/  USEL UR6, UR6, 0xffff, !UP0 ;  /* 0x0000ffff06067887 */ /* 0x000fe2000c000000 */
[----:B------:R-:W-:Y:S01]  /*1ab30*/  ULDC UR8, c[0x0][0x14] ;  /* 0x0000050000087ab9 */ /* 0x000fe20000000800 */
[----:B------:R-:W-:Y:S02]  /*1ab40*/  USHF.L.U32 UR7, UR9, UR7, URZ ;  /* 0x0000000709077299 */ /* 0x000fe4000800063f */
[----:B------:R-:W-:Y:S02]  /*1ab50*/  UIMAD.WIDE.U32 UR22, UR4, UR8, URZ ;  /* 0x00000008041672a5 */ /* 0x000fe4000f8e003f */
[----:B------:R-:W-:-:S02]  /*1ab60*/  UIMAD UR18, UR5, UR8, URZ ;  /* 0x00000008051272a4 */ /* 0x000fc4000f8e023f */
[----:B------:R-:W-:Y:S02]  /*1ab70*/  ULOP3.LUT UR6, UR6, 0xffff, URZ, 0xc0, !UPT ;  /* 0x0000ffff06067892 */ /* 0x000fe4000f8ec03f */
[----:B------:R-:W-:Y:S02]  /*1ab80*/  ULOP3.LUT UR15, UR15, 0x80, URZ, 0xc0, !UPT ;  /* 0x000000800f0f7892 */ /* 0x000fe4000f8ec03f */
[----:B------:R-:W-:Y:S02]  /*1ab90*/  ULOP3.LUT UR17, UR17, UR7, URZ, 0xfc, !UPT ;  /* 0x0000000711117292 */ /* 0x000fe4000f8efc3f */
[----:B------:R-:W-:Y:S02]  /*1aba0*/  UIADD3 UR18, UR23, UR18, URZ ;  /* 0x0000001217127290 */ /* 0x000fe4000fffe03f */
[----:B------:R-:W-:-:S12]  /*1abb0*/  USHF.L.U32 UR19, UR19, UR6, URZ ;  /* 0x0000000613137299 */ /* 0x000fd8000800063f */
.L_x_559:
[----:B------:R-:W-:-:S03]  /*1abc0*/  UMOV UR4, 0xffffffff ;  /* 0xffffffff00047882 */ /* 0x000fc60000000000 */
[----:B------:R-:W-:Y:S05]  /*1abd0*/  BRA.DIV UR4, `(.L_x_549) ;  /* 0x0000000e04e47947 */ /* 0x000fea000b800000 */
[----:B------:R-:W-:-:S13]  /*1abe0*/  ELECT P6, URZ, PT ;  /* 0x00000000003f782f */ /* 0x000fda00038c0000 */
.L_x_570:
[----:B------:R-:W0:Y:S01]  /*1abf0*/  LDC R4, c[0x0][0x28c] ;  /* 0x0000a300ff047b82 */ /* 0x000e220000000800 */
[----:B------:R-:W-:Y:S01]  /*1ac00*/  BSSY B1, `(.L_x_550) ;  /* 0x000003e000017945 */ /* 0x000fe20003800000 */
[----:B0-----:R-:W-:-:S13]  /*1ac10*/  ISETP.LT.OR P6, PT, R4, 0x1, !P6 ;  /* 0x000000010400780c */ /* 0x001fda00077c1670 */
[----:B------:R-:W-:Y:S05]  /*1ac20*/  @P6 BRA `(.L_x_551) ;  /* 0x0000000000ec6947 */ /* 0x000fea0003800000 */
[----:B------:R-:W-:Y:S01]  /*1ac30*/  LEA R3, R3, UR28, 0x1 ;  /* 0x0000001c03037c11 */ /* 0x000fe2000f8e08ff */
[----:B------:R-:W-:Y:S01]  /*1ac40*/  IMAD.MOV.U32 R13, RZ, RZ, RZ ;  /* 0x000000ffff0d7224 */ /* 0x000fe200078e00ff */
[----:B------:R-:W-:Y:S01]  /*1ac50*/  LEA R2, R2, UR15, 0x8 ;  /* 0x0000000f02027c11 */ /* 0x000fe2000f8e40ff */
[----:B------:R-:W-:Y:S01]  /*1ac60*/  IMAD.MOV.U32 R5, RZ, RZ, R7 ;  /* 0x000000ffff057224 */ /* 0x000fe200078e0007 */
[----:B------:R-:W-:Y:S01]  /*1ac70*/  MOV R4, R16 ;  /* 0x0000001000047202 */ /* 0x000fe20000000f00 */
[----:B------:R-:W-:Y:S02]  /*1ac80*/  IMAD.SHL.U32 R3, R3, 0x80, RZ ;  /* 0x0000008003037824 */ /* 0x000fe400078e00ff */
[----:B------:R-:W-:-:S07]  /*1ac90*/  IMAD.MOV.U32 R8, RZ, RZ, R6 ;  /* 0x000000ffff087224 */ /* 0x000fce00078e0006 */
.L_x_554:
[----:B------:R-:W0:Y:S01]  /*1aca0*/  S2R R12, SR_CgaCtaId ;  /* 0x00000000000c7919 */ /* 0x000e220000008800 */
[----:B------:R-:W-:Y:S01]  /*1acb0*/  MOV R11, 0x400 ;  /* 0x00000400000b7802 */ /* 0x000fe20000000f00 */
[----:B------:R-:W1:Y:S03]  /*1acc0*/  S2R R14, SR_TID.X ;  /* 0x00000000000e7919 */ /* 0x000e660000002100 */
[----:B0-----:R-:W-:Y:S02]  /*1acd0*/  LEA R15, R12, R11, 0x18 ;  /* 0x0000000b0c0f7211 */ /* 0x001fe400078ec0ff */
[----:B------:R-:W-:Y:S02]  /*1ace0*/  SHF.L.U32 R11, R5, 0x1f, RZ ;  /* 0x0000001f050b7819 */ /* 0x000fe400000006ff */
[----:B-1----:R-:W-:Y:S01]  /*1acf0*/  LOP3.LUT P1, RZ, R14, 0x7f, RZ, 0xc0, !PT ;  /* 0x0000007f0eff7812 */ /* 0x002fe2000782c0ff */
[----:B------:R-:W-:-:S04]  /*1ad00*/  IMAD R12, R8, 0x8, R15 ;  /* 0x00000008080c7824 */ /* 0x000fc800078e020f */
[----:B------:R-:W0:Y:S02]  /*1ad10*/  SYNCS.PHASECHK.TRANS64.TRYWAIT P0, [R12+URZ+0x20], R11 ;  /* 0x0000200b0c0075a7 */ /* 0x000e24000800017f */
[----:B0-----:R-:W-:Y:S06]  /*1ad20*/  @!P0 BRA `(.L_x_552) ;  /* 0x0000000c00b08947 */ /* 0x001fec0003800000 */
.L_x_571:
[----:B0-----:R-:W0:Y:S01]  /*1ad30*/  @!P1 LDC R11, c[0x0][0x500] ;  /* 0x00014000ff0b9b82 */ /* 0x001e220000000800 */
[----:B------:R-:W-:-:S04]  /*1ad40*/  UPRMT UR4, UR25, 0x9910, URZ ;  /* 0x0000991019047896 */ /* 0x000fc8000800003f */
[----:B------:R-:W-:-:S06]  /*1ad50*/  UISETP.NE.AND UP0, UPT, UR4, 0x2, UPT ;  /* 0x000000020400788c */ /* 0x000fcc000bf05270 */
[----:B------:R-:W-:Y:S01]  /*1ad60*/  PLOP3.LUT P0, PT, PT, PT, UP0, 0x80, 0x0 ;  /* 0x000000000000781c */ /* 0x000fe20003f0f008 */
[----:B0-----:R0:W-:-:S12]  /*1ad70*/  @!P1 SYNCS.ARRIVE.TRANS64 RZ, [R12+URZ], R11 ;  /* 0x0000000b0cff99a7 */ /* 0x0011d8000800003f */
[----:B------:R-:W-:Y:S05]  /*1ad80*/  @P0 BRA `(.L_x_553) ;  /* 0x0000000000040947 */ /* 0x000fea0003800000 */
[----:B------:R-:W-:Y:S01]  /*1ad90*/  BPT.TRAP 0x1 ;  /* 0x000000040000795c */ /* 0x000fe20000300000 */
.L_x_553:
[----:B------:R-:W-:Y:S01]  /*1ada0*/  R2UR UR5, R8 ;  /* 0x00000000080572ca */ /* 0x000fe200000e0000 */
[----:B------:R-:W-:Y:S01]  /*1adb0*/  VIADD R4, R4, 0xffffffff ;  /* 0xffffffff04047836 */ /* 0x000fe20000000000 */
[----:B------:R-:W-:Y:S01]  /*1adc0*/  R2UR UR11, R15 ;  /* 0x000000000f0b72ca */ /* 0x000fe200000e0000 */
[----:B------:R-:W-:Y:S01]  /*1add0*/  UIADD3 UR4, UP0, UR26, 0xf0, URZ ;  /* 0x000000f01a047890 */ /* 0x000fe2000ff1e03f */
[----:B------:R-:W-:Y:S01]  /*1ade0*/  R2UR UR24, R3 ;  /* 0x00000000031872ca */ /* 0x000fe200000e0000 */
[----:B------:R-:W-:Y:S01]  /*1adf0*/  UIADD3 UR32, UP1, UR26, 0x1f0, URZ ;  /* 0x000001f01a207890 */ /* 0x000fe2000ff3e03f */
[----:B------:R-:W-:Y:S01]  /*1ae00*/  R2UR UR9, R12 ;  /* 0x000000000c0972ca */ /* 0x000fe200000e0000 */
[----:B------:R-:W-:Y:S01]  /*1ae10*/  UPRMT UR20, URZ, 0x5410, UR19 ;  /* 0x000054103f147896 */ /* 0x000fe20008000013 */
[C---:B------:R-:W-:Y:S01]  /*1ae20*/  R2UR UR10, R13.reuse ;  /* 0x000000000d0a72ca */ /* 0x040fe200000e0000 */
[----:B------:R-:W-:Y:S01]  /*1ae30*/  UPRMT UR31, URZ, 0x5410, UR17 ;  /* 0x000054103f1f7896 */ /* 0x000fe20008000011 */
[----:B------:R-:W-:Y:S01]  /*1ae40*/  R2UR UR12, R10 ;  /* 0x000000000a0c72ca */ /* 0x000fe200000e0000 */
[----:B------:R-:W-:Y:S01]  /*1ae50*/  UIADD3.X UR33, URZ, UR27, URZ, UP1, !UPT ;  /* 0x0000001b3f217290 */ /* 0x000fe20008ffe43f */
[----:B------:R-:W-:Y:S01]  /*1ae60*/  R2UR UR30, R2 ;  /* 0x00000000021e72ca */ /* 0x000fe200000e0000 */
[----:B------:R-:W-:Y:S01]  /*1ae70*/  USHF.L.U32 UR5, UR5, 0xe, URZ ;  /* 0x0000000e05057899 */ /* 0x000fe2000800063f */
[----:B------:R-:W-:Y:S01]  /*1ae80*/  ISETP.GT.AND P1, PT, R4, 0x1, PT ;  /* 0x000000010400780c */ /* 0x000fe20003f24270 */
[----:B------:R-:W-:Y:S01]  /*1ae90*/  UMOV UR6, 0x0 ;  /* 0x0000000000067882 */ /* 0x000fe20000000000 */
[----:B------:R-:W-:Y:S01]  /*1aea0*/  IADD3 R8, R8, 0x1, RZ ;  /* 0x0000000108087810 */ /* 0x000fe20007ffe0ff */
[----:B------:R-:W-:Y:S01]  /*1aeb0*/  ULEA UR8, UR28, UR5, 0xd ;  /* 0x000000051c087291 */ /* 0x000fe2000f8e683f */
[----:B------:R-:W-:Y:S01]  /*1aec0*/  VIADD R13, R13, 0x40 ;  /* 0x000000400d0d7836 */ /* 0x000fe20000000000 */
[----:B------:R-:W-:Y:S01]  /*1aed0*/  ULOP3.LUT UR5, UR5, 0x2000, UR29, 0xf8, !UPT ;  /* 0x0000200005057892 */ /* 0x000fe2000f8ef81d */
[----:B------:R-:W-:Y:S01]  /*1aee0*/  ISETP.NE.AND P0, PT, R8, 0x4, PT ;  /* 0x000000040800780c */ /* 0x000fe20003f05270 */
[----:B------:R-:W-:-:S02]  /*1aef0*/  ULEA UR8, UR8, UR11, 0x1 ;  /* 0x0000000b08087291 */ /* 0x000fc4000f8e083f */
[----:B------:R-:W-:Y:S01]  /*1af00*/  ULEA UR11, UR5, UR11, 0x1 ;  /* 0x0000000b050b7291 */ /* 0x000fe2000f8e083f */
[----:B0-----:R-:W-:Y:S01]  /*1af10*/  SEL R12, RZ, 0x1, P0 ;  /* 0x00000001ff0c7807 */ /* 0x001fe20000000000 */
[----:B------:R-:W-:Y:S01]  /*1af20*/  UIADD3 UR8, UR8, 0x100, URZ ;  /* 0x0000010008087890 */ /* 0x000fe2000fffe03f */
[----:B------:R-:W-:Y:S01]  /*1af30*/  SEL R8, R8, RZ, P0 ;  /* 0x000000ff08087207 */ /* 0x000fe20000000000 */
[----:B------:R-:W-:Y:S01]  /*1af40*/  UIADD3.X UR5, URZ, UR27, URZ, UP0, !UPT ;  /* 0x0000001b3f057290 */ /* 0x000fe200087fe43f */
[----:B------:R-:W-:Y:S01]  /*1af50*/  LOP3.LUT R5, R5, R12, RZ, 0x3c, !PT ;  /* 0x0000000c05057212 */ /* 0x000fe200078e3cff */
[----:B------:R-:W-:Y:S01]  /*1af60*/  UIADD3 UR21, UR11, 0x20100, URZ ;  /* 0x000201000b157890 */ /* 0x000fe2000fffe03f */
[----:B------:R-:W-:Y:S02]  /*1af70*/  UMOV UR7, 0x10000000 ;  /* 0x1000000000077882 */ /* 0x000fe40000000000 */
[----:B------:R-:W-:-:S04]  /*1af80*/  UMOV UR11, UR24 ;  /* 0x00000018000b7c82 */ /* 0x000fc80008000000 */
[----:B------:R0:W-:Y:S02]  /*1af90*/  UTMALDG.3D.MULTICAST [UR8], [UR4], UR20, desc[UR6] ;  /* 0x00000608040073b4 */ /* 0x0001e40008011814 */
[----:B0-----:R-:W-:Y:S01]  /*1afa0*/  UMOV UR8, UR21 ;  /* 0x0000001500087c82 */ /* 0x001fe20008000000 */
[----:B------:R-:W-:Y:S02]  /*1afb0*/  UMOV UR11, UR30 ;  /* 0x0000001e000b7c82 */ /* 0x000fe40008000000 */
[----:B------:R0:W-:Y:S02]  /*1afc0*/  UTMALDG.3D.MULTICAST [UR8], [UR32], UR31, desc[UR6] ;  /* 0x00000608200073b4 */ /* 0x0001e4000801181f */
[----:B0-----:R-:W-:Y:S05]  /*1afd0*/  @P1 BRA `(.L_x_554) ;  /* 0xfffffffc00301947 */ /* 0x001fea000383ffff */
.L_x_551:
[----:B------:R-:W-:Y:S05]  /*1afe0*/  BSYNC B1 ;  /* 0x0000000000017941 */ /* 0x000fea0003800000 */
.L_x_550:
[----:B------:R-:W2:Y:S01]  /*1aff0*/  LDL.LU R15, [R1+0x200] ;  /* 0x00020000010f7983 */ /* 0x000ea20000300800 */
[----:B------:R-:W-:Y:S01]  /*1b000*/  LOP3.LUT P2, RZ, R9, 0xff, RZ, 0xc0, !PT ;  /* 0x000000ff09ff7812 */ /* 0x000fe2000784c0ff */
[----:B------:R-:W-:Y:S01]  /*1b010*/  IMAD.IADD R6, R0, 0x1, R6 ;  /* 0x0000000100067824 */ /* 0x000fe200078e0206 */
[----:B------:R-:W-:Y:S01]  /*1b020*/  ULDC.64 UR4, c[0x0][0x650] ;  /* 0x0001940000047ab9 */ /* 0x000fe20000000a00 */
[----:B------:R-:W3:Y:S01]  /*1b030*/  LDL.LU R14, [R1+0x204] ;  /* 0x00020400010e7983 */ /* 0x000ee20000300800 */
[----:B------:R-:W-:Y:S01]  /*1b040*/  BSSY B1, `(.L_x_555) ;  /* 0x0000074000017945 */ /* 0x000fe20003800000 */
[----:B------:R-:W-:Y:S01]  /*1b050*/  IMAD.MOV.U32 R10, RZ, RZ, -0x1 ;  /* 0xffffffffff0a7424 */ /* 0x000fe200078e00ff */
[----:B------:R-:W-:Y:S02]  /*1b060*/  SHF.R.U32.HI R2, RZ, 0x2, R6 ;  /* 0x00000002ff027819 */ /* 0x000fe40000011606 */
[----:B------:R-:W-:Y:S02]  /*1b070*/  ISETP.GT.U32.AND P0, PT, R6, 0x3, PT ;  /* 0x000000030600780c */ /* 0x000fe40003f04070 */
[----:B------:R-:W-:-:S02]  /*1b080*/  LOP3.LUT R2, R2, 0x1, RZ, 0xc0, !PT ;  /* 0x0000000102027812 */ /* 0x000fc400078ec0ff */
[----:B------:R-:W-:Y:S01]  /*1b090*/  ISETP.LT.U32.AND P0, PT, R0, 0x4, P0 ;  /* 0x000000040000780c */ /* 0x000fe20000701070 */
[----:B------:R-:W0:Y:S01]  /*1b0a0*/  @P2 S2R R3, SR_CgaCtaId ;  /* 0x0000000000032919 */ /* 0x000e220000008800 */
[----:B------:R-:W-:Y:S02]  /*1b0b0*/  ISETP.NE.U32.AND P1, PT, R2, 0x1, PT ;  /* 0x000000010200780c */ /* 0x000fe40003f25070 */
[----:B------:R-:W-:Y:S02]  /*1b0c0*/  @P2 MOV R2, 0x400 ;  /* 0x0000040000022802 */ /* 0x000fe40000000f00 */
[----:B------:R-:W-:Y:S02]  /*1b0d0*/  ISETP.GT.U32.AND P1, PT, R0, 0x3, !P1 ;  /* 0x000000030000780c */ /* 0x000fe40004f24070 */
[----:B------:R-:W-:Y:S02]  /*1b0e0*/  LOP3.LUT R6, R6, 0x3, RZ, 0xc0, !PT ;  /* 0x0000000306067812 */ /* 0x000fe400078ec0ff */
[----:B------:R-:W-:-:S02]  /*1b0f0*/  PRMT R4, RZ, 0x7610, R4 ;  /* 0x00007610ff047816 */ /* 0x000fc40000000004 */
[----:B------:R-:W-:Y:S02]  /*1b100*/  PRMT R9, RZ, 0x7610, R9 ;  /* 0x00007610ff097816 */ /* 0x000fe40000000009 */
[----:B0-----:R-:W-:Y:S02]  /*1b110*/  @P2 LEA R2, R3, R2, 0x18 ;  /* 0x0000000203022211 */ /* 0x001fe400078ec0ff */
[----:B------:R-:W-:Y:S02]  /*1b120*/  SEL R3, RZ, 0x1, !P1 ;  /* 0x00000001ff037807 */ /* 0x000fe40004800000 */
[----:B------:R0:W-:Y:S02]  /*1b130*/  @P2 SYNCS.ARRIVE.TRANS64.A1T0 RZ, [R2+URZ+0x58], RZ ;  /* 0x000058ff02ff29a7 */ /* 0x0001e4000810003f */
[----:B0-----:R-:W-:-:S04]  /*1b140*/  SEL R2, RZ, 0x1, !P0 ;  /* 0x00000001ff027807 */ /* 0x001fc80004000000 */
[----:B------:R-:W-:Y:S01]  /*1b150*/  LOP3.LUT R7, R3, R7, R2, 0x96, !PT ;  /* 0x0000000703077212 */ /* 0x000fe200078e9602 */
[----:B------:R-:W-:Y:S01]  /*1b160*/  IMAD.MOV.U32 R2, RZ, RZ, -0x1 ;  /* 0xffffffffff027424 */ /* 0x000fe200078e00ff */
[----:B------:R-:W-:Y:S02]  /*1b170*/  MOV R3, 0xffffffff ;  /* 0xffffffff00037802 */ /* 0x000fe40000000f00 */
[----:B---3--:R-:W-:-:S04]  /*1b180*/  IADD3 R14, P0, R14, UR22, RZ ;  /* 0x000000160e0e7c10 */ /* 0x008fc8000ff1e0ff */
[----:B--2---:R-:W-:Y:S01]  /*1b190*/  IADD3.X R15, R15, UR18, RZ, P0, !PT ;  /* 0x000000120f0f7c10 */ /* 0x004fe200087fe4ff */
[----:B------:R0:W-:Y:S01]  /*1b1a0*/  STL [R1+0x204], R14 ;  /* 0x0002040e01007387 */ /* 0x0001e20000100800 */
[----:B------:R-:W-:-:S03]  /*1b1b0*/  ISETP.GE.U32.AND P0, PT, R14, UR4, PT ;  /* 0x000000040e007c0c */ /* 0x000fc6000bf06070 */
[----:B------:R0:W-:Y:S01]  /*1b1c0*/  STL [R1+0x200], R15 ;  /* 0x0002000f01007387 */ /* 0x0001e20000100800 */
[----:B------:R-:W-:-:S13]  /*1b1d0*/  ISETP.GE.U32.AND.EX P0, PT, R15, UR5, PT, P0 ;  /* 0x000000050f007c0c */ /* 0x000fda000bf06100 */
[----:B0-----:R-:W-:Y:S05]  /*1b1e0*/  @P0 BRA `(.L_x_556) ;  /* 0x0000000400640947 */ /* 0x001fea0003800000 */
[----:B------:R-:W0:Y:S01]  /*1b1f0*/  S2R R8, SR_CTAID.X ;  /* 0x0000000000087919 */ /* 0x000e220000002500 */
[----:B------:R-:W-:Y:S01]  /*1b200*/  ULDC UR4, c[0x0][0x150] ;  /* 0x0000540000047ab9 */ /* 0x000fe20000000800 */
[----:B------:R-:W1:Y:S01]  /*1b210*/  LDC R3, c[0x0][0x144] ;  /* 0x00005100ff037b82 */ /* 0x000e620000000800 */
[----:B------:R-:W-:Y:S01]  /*1b220*/  UISETP.NE.AND UP0, UPT, UR45, URZ, UPT ;  /* 0x0000003f2d00728c */ /* 0x000fe2000bf05270 */
[----:B------:R-:W2:Y:S01]  /*1b230*/  S2R R5, SR_CTAID.Y ;  /* 0x0000000000057919 */ /* 0x000ea20000002600 */
[----:B------:R-:W-:-:S04]  /*1b240*/  ULDC UR7, c[0x0][0x630] ;  /* 0x00018c0000077ab9 */ /* 0x000fc80000000800 */
[----:B------:R-:W-:Y:S01]  /*1b250*/  PLOP3.LUT P0, PT, PT, PT, UP0, 0x80, 0x0 ;  /* 0x000000000000781c */ /* 0x000fe20003f0f008 */
[----:B------:R-:W3:Y:S01]  /*1b260*/  LDC R12, c[0x0][0x148] ;  /* 0x00005200ff0c7b82 */ /* 0x000ee20000000800 */
[----:B0-----:R-:W-:Y:S02]  /*1b270*/  I2FP.F32.U32 R2, R8 ;  /* 0x0000000800027245 */ /* 0x001fe40000201000 */
[----:B--2---:R-:W-:-:S03]  /*1b280*/  I2FP.F32.U32 R4, R5 ;  /* 0x0000000500047245 */ /* 0x004fc60000201000 */
[----:B------:R-:W-:Y:S01]  /*1b290*/  FMUL R2, R2, UR4 ;  /* 0x0000000402027c20 */ /* 0x000fe20008400000 */
[----:B------:R-:W-:Y:S02]  /*1b2a0*/  ULDC UR4, c[0x0][0x154] ;  /* 0x0000550000047ab9 */ /* 0x000fe40000000800 */
[----:B------:R-:W-:Y:S01]  /*1b2b0*/  FMUL R10, R4, UR4 ;  /* 0x00000004040a7c20 */ /* 0x000fe20008400000 */
[----:B------:R-:W-:Y:S02]  /*1b2c0*/  ULDC.64 UR4, c[0x0][0x628] ;  /* 0x00018a0000047ab9 */ /* 0x000fe40000000a00 */
[----:B------:R-:W0:Y:S08]  /*1b2d0*/  F2I.U32.TRUNC.NTZ R2, R2 ;  /* 0x0000000200027305 */ /* 0x000e30000020f000 */
[----:B------:R-:W2:Y:S01]  /*1b2e0*/  F2I.U32.TRUNC.NTZ R10, R10 ;  /* 0x0000000a000a7305 */ /* 0x000ea2000020f000 */
[----:B0-----:R-:W-:-:S02]  /*1b2f0*/  IMAD.MOV R4, RZ, RZ, -R2 ;  /* 0x000000ffff047224 */ /* 0x001fc400078e0a02 */
[----:B------:R-:W-:Y:S02]  /*1b300*/  IMAD.MOV.U32 R2, RZ, RZ, R14 ;  /* 0x000000ffff027224 */ /* 0x000fe400078e000e */
[----:B-1----:R-:W-:Y:S01]  /*1b310*/  IMAD R8, R3, R4, R8 ;  /* 0x0000000403087224 */ /* 0x002fe200078e0208 */
[----:B--2---:R-:W-:-:S05]  /*1b320*/  IADD3 R3, -R10, RZ, RZ ;  /* 0x000000ff0a037210 */ /* 0x004fca0007ffe1ff */
[----:B---3--:R-:W-:Y:S01]  /*1b330*/  @P0 IMAD R8, R12, R3, R5 ;  /* 0x000000030c080224 */ /* 0x008fe200078e0205 */
[----:B------:R-:W-:Y:S01]  /*1b340*/  ISETP.NE.U32.AND P0, PT, RZ, UR4, PT ;  /* 0x00000004ff007c0c */ /* 0x000fe2000bf05070 */
[----:B------:R-:W-:-:S03]  /*1b350*/  IMAD.MOV.U32 R3, RZ, RZ, R15 ;  /* 0x000000ffff037224 */ /* 0x000fc600078e000f */
[----:B------:R-:W-:-:S13]  /*1b360*/  ISETP.NE.AND.EX P0, PT, RZ, UR5, PT, P0 ;  /* 0x00000005ff007c0c */ /* 0x000fda000bf05300 */
[----:B------:R-:W-:Y:S05]  /*1b370*/  @!P0 BRA `(.L_x_557) ;  /* 0x0000000000288947 */ /* 0x000fea0003800000 */
[----:B------:R-:W-:Y:S02]  /*1b380*/  ULDC UR6, c[0x0][0x634] ;  /* 0x00018d0000067ab9 */ /* 0x000fe40000000800 */
[----:B------:R-:W-:-:S05]  /*1b390*/  IADD3 R3, P0, R14, UR6, RZ ;  /* 0x000000060e037c10 */ /* 0x000fca000ff1e0ff */
[----:B------:R-:W-:-:S04]  /*1b3a0*/  IMAD.X R11, RZ, RZ, R15, P0 ;  /* 0x000000ffff0b7224 */ /* 0x000fc800000e060f */
[----:B------:R-:W-:-:S04]  /*1b3b0*/  IMAD.WIDE.U32 R4, R11, UR4, RZ ;  /* 0x000000040b047c25 */ /* 0x000fc8000f8e00ff */
[----:B------:R-:W-:-:S04]  /*1b3c0*/  IMAD.WIDE.U32 R4, P0, R3, UR5, R4 ;  /* 0x0000000503047c25 */ /* 0x000fc8000f800004 */
[----:B------:R-:W-:-:S04]  /*1b3d0*/  IMAD.WIDE.U32 R2, R3, UR4, RZ ;  /* 0x0000000403027c25 */ /* 0x000fc8000f8e00ff */
[----:B------:R-:W-:Y:S01]  /*1b3e0*/  IMAD.MOV.U32 R2, RZ, RZ, R5 ;  /* 0x000000ffff027224 */ /* 0x000fe200078e0005 */
[----:B------:R-:W-:Y:S02]  /*1b3f0*/  IADD3 RZ, P1, R3, R4, RZ ;  /* 0x0000000403ff7210 */ /* 0x000fe40007f3e0ff */
[----:B------:R-:W-:-:S03]  /*1b400*/  IADD3.X R3, RZ, RZ, RZ, P0, !PT ;  /* 0x000000ffff037210 */ /* 0x000fc600007fe4ff */
[----:B------:R-:W-:-:S08]  /*1b410*/  IMAD.WIDE.U32.X R2, R11, UR5, R2, P1 ;  /* 0x000000050b027c25 */ /* 0x000fd000088e0402 */
.L_x_557:
[--C-:B------:R-:W-:Y:S01]  /*1b420*/  SHF.R.U64 R10, R2, UR7, R3.reuse ;  /* 0x00000007020a7c19 */ /* 0x100fe20008001203 */
[----:B------:R-:W-:Y:S01]  /*1b430*/  ULDC.64 UR4, c[0x0][0x620] ;  /* 0x0001880000047ab9 */ /* 0x000fe20000000a00 */
[----:B------:R-:W-:Y:S01]  /*1b440*/  SHF.R.U32.HI R2, RZ, UR7, R3 ;  /* 0x00000007ff027c19 */ /* 0x000fe20008011603 */
[----:B------:R-:W-:Y:S01]  /*1b450*/  ULDC.64 UR6, c[0x0][0x640] ;  /* 0x0001900000067ab9 */ /* 0x000fe20000000a00 */
[----:B------:R-:W-:Y:S02]  /*1b460*/  IADD3 R11, P0, RZ, -R10, RZ ;  /* 0x8000000aff0b7210 */ /* 0x000fe40007f1e0ff */
[----:B------:R-:W-:-:S03]  /*1b470*/  MOV R3, R15 ;  /* 0x0000000f00037202 */ /* 0x000fc60000000f00 */
[----:B------:R-:W-:Y:S01]  /*1b480*/  IMAD.X R2, RZ, RZ, ~R2, P0 ;  /* 0x000000ffff027224 */ /* 0x000fe200000e0e02 */
[----:B------:R-:W-:-:S03]  /*1b490*/  ISETP.NE.U32.AND P0, PT, RZ, UR6, PT ;  /* 0x00000006ff007c0c */ /* 0x000fc6000bf05070 */
[----:B------:R-:W-:Y:S01]  /*1b4a0*/  IMAD R2, R2, UR4, RZ ;  /* 0x0000000402027c24 */ /* 0x000fe2000f8e02ff */
[----:B------:R-:W-:-:S03]  /*1b4b0*/  ISETP.NE.AND.EX P0, PT, RZ, UR7, PT, P0 ;  /* 0x00000007ff007c0c */ /* 0x000fc6000bf05300 */
[----:B------:R-:W-:Y:S02]  /*1b4c0*/  IMAD R5, R11, UR5, R2 ;  /* 0x000000050b057c24 */ /* 0x000fe4000f8e0202 */
[----:B------:R-:W-:-:S04]  /*1b4d0*/  IMAD.MOV.U32 R2, RZ, RZ, R14 ;  /* 0x000000ffff027224 */ /* 0x000fc800078e000e */
[----:B------:R-:W-:Y:S01]  /*1b4e0*/  IMAD.WIDE.U32 R2, R11, UR4, R2 ;  /* 0x000000040b027c25 */ /* 0x000fe2000f8e0002 */
[----:B------:R-:W-:-:S03]  /*1b4f0*/  ULDC UR4, c[0x0][0x618] ;  /* 0x0001860000047ab9 */ /* 0x000fc60000000800 */
[----:B------:R-:W-:-:S05]  /*1b500*/  IMAD.IADD R3, R3, 0x1, R5 ;  /* 0x0000000103037824 */ /* 0x000fca00078e0205 */
[--C-:B------:R-:W-:Y:S02]  /*1b510*/  SHF.R.U64 R11, R2, UR4, R3.reuse ;  /* 0x00000004020b7c19 */ /* 0x100fe40008001203 */
[----:B------:R-:W-:Y:S01]  /*1b520*/  SHF.R.U32.HI R2, RZ, UR4, R3 ;  /* 0x00000004ff027c19 */ /* 0x000fe20008011603 */
[----:B------:R-:W-:-:S03]  /*1b530*/  ULDC UR4, c[0x0][0x608] ;  /* 0x0001820000047ab9 */ /* 0x000fc60000000800 */
[--C-:B------:R-:W-:Y:S02]  /*1b540*/  SHF.R.U64 R12, R11, UR4, R2.reuse ;  /* 0x000000040b0c7c19 */ /* 0x100fe40008001202 */
[----:B------:R-:W-:Y:S01]  /*1b550*/  SHF.R.U32.HI R3, RZ, UR4, R2 ;  /* 0x00000004ff037c19 */ /* 0x000fe20008011602 */
[----:B------:R-:W-:-:S03]  /*1b560*/  ULDC UR4, c[0x0][0x658] ;  /* 0x0001960000047ab9 */ /* 0x000fc60000000800 */
[--C-:B------:R-:W-:Y:S02]  /*1b570*/  SHF.R.U64 R13, R12, UR4, R3.reuse ;  /* 0x000000040c0d7c19 */ /* 0x100fe40008001203 */
[----:B------:R-:W-:-:S03]  /*1b580*/  SHF.R.U32.HI R14, RZ, UR4, R3 ;  /* 0x00000004ff0e7c19 */ /* 0x000fc60008011603 */
[----:B------:R-:W-:Y:S02]  /*1b590*/  IMAD.MOV.U32 R2, RZ, RZ, R13 ;  /* 0x000000ffff027224 */ /* 0x000fe400078e000d */
[----:B------:R-:W-:Y:S01]  /*1b5a0*/  IMAD.MOV.U32 R3, RZ, RZ, R14 ;  /* 0x000000ffff037224 */ /* 0x000fe200078e000e */
[----:B------:R-:W-:Y:S06]  /*1b5b0*/  @!P0 BRA `(.L_x_558) ;  /* 0x0000000000288947 */ /* 0x000fec0003800000 */
[----:B------:R-:W-:Y:S02]  /*1b5c0*/  ULDC UR4, c[0x0][0x64c] ;  /* 0x0001930000047ab9 */ /* 0x000fe40000000800 */
[----:B------:R-:W-:-:S04]  /*1b5d0*/  IADD3 R3, P0, R13, UR4, RZ ;  /* 0x000000040d037c10 */ /* 0x000fc8000ff1e0ff */
[----:B------:R-:W-:-:S05]  /*1b5e0*/  IADD3.X R14, RZ, R14, RZ, P0, !PT ;  /* 0x0000000eff0e7210 */ /* 0x000fca00007fe4ff */
[----:B------:R-:W-:-:S04]  /*1b5f0*/  IMAD.WIDE.U32 R4, R14, UR6, RZ ;  /* 0x000000060e047c25 */ /* 0x000fc8000f8e00ff */
[----:B------:R-:W-:-:S04]  /*1b600*/  IMAD.WIDE.U32 R4, P0, R3, UR7, R4 ;  /* 0x0000000703047c25 */ /* 0x000fc8000f800004 */
[----:B------:R-:W-:-:S04]  /*1b610*/  IMAD.WIDE.U32 R2, R3, UR6, RZ ;  /* 0x0000000603027c25 */ /* 0x000fc8000f8e00ff */
[----:B------:R-:W-:Y:S01]  /*1b620*/  IMAD.MOV.U32 R2, RZ, RZ, R5 ;  /* 0x000000ffff027224 */ /* 0x000fe200078e0005 */
[----:B------:R-:W-:Y:S01]  /*1b630*/  IADD3 RZ, P1, R3, R4, RZ ;  /* 0x0000000403ff7210 */ /* 0x000fe20007f3e0ff */
[----:B------:R-:W-:-:S04]  /*1b640*/  IMAD.X R3, RZ, RZ, RZ, P0 ;  /* 0x000000ffff037224 */ /* 0x000fc800000e06ff */
[----:B------:R-:W-:-:S08]  /*1b650*/  IMAD.WIDE.U32.X R2, R14, UR7, R2, P1 ;  /* 0x000000070e027c25 */ /* 0x000fd000088e0402 */
.L_x_558:
[----:B------:R-:W-:Y:S01]  /*1b660*/  ULDC UR4, c[0x0][0x648] ;  /* 0x0001920000047ab9 */ /* 0x000fe20000000800 */
[----:B------:R-:W-:Y:S01]  /*1b670*/  LOP3.LUT R12, R12, UR16, RZ, 0xc0, !PT ;  /* 0x000000100c0c7c12 */ /* 0x000fe2000f8ec0ff */
[----:B------:R-:W-:Y:S01]  /*1b680*/  UISETP.NE.AND UP0, UPT, UR45, URZ, UPT ;  /* 0x0000003f2d00728c */ /* 0x000fe2000bf05270 */
[----:B------:R-:W-:Y:S01]  /*1b690*/  SHF.R.U64 R3, R2, UR4, R3 ;  /* 0x0000000402037c19 */ /* 0x000fe20008001203 */
[----:B------:R-:W-:Y:S01]  /*1b6a0*/  ULDC UR4, c[0x0][0x638] ;  /* 0x00018e0000047ab9 */ /* 0x000fe20000000800 */
[----:B------:R-:W-:-:S03]  /*1b6b0*/  MOV R4, 0x1 ;  /* 0x0000000100047802 */ /* 0x000fc60000000f00 */
[----:B------:R-:W-:Y:S01]  /*1b6c0*/  IMAD.MOV R2, RZ, RZ, -R3 ;  /* 0x000000ffff027224 */ /* 0x000fe200078e0a03 */
[----:B------:R-:W-:Y:S01]  /*1b6d0*/  PLOP3.LUT P0, PT, PT, PT, UP0, 0x40, 0x0 ;  /* 0x000000000000781c */ /* 0x000fe20003f0e808 */
[----:B------:R-:W-:Y:S01]  /*1b6e0*/  IMAD R5, R3, UR14, R12 ;  /* 0x0000000e03057c24 */ /* 0x000fe2000f8e020c */
[----:B------:R-:W-:Y:S01]  /*1b6f0*/  PLOP3.LUT P1, PT, PT, PT, UP0, 0x40, 0x0 ;  /* 0x000000000000781c */ /* 0x000fe20003f2e808 */
[----:B------:R-:W-:Y:S01]  /*1b700*/  IMAD R13, R2, UR4, R13 ;  /* 0x00000004020d7c24 */ /* 0x000fe2000f8e020d */
[----:B------:R-:W-:Y:S01]  /*1b710*/  ULDC UR4, c[0x0][0x610] ;  /* 0x0001840000047ab9 */ /* 0x000fe20000000800 */
[----:B------:R-:W-:Y:S01]  /*1b720*/  LOP3.LUT R2, R11, UR13, RZ, 0xc0, !PT ;  /* 0x0000000d0b027c12 */ /* 0x000fe2000f8ec0ff */
[----:B------:R-:W-:Y:S01]  /*1b730*/  IMAD R8, R5, UR4, R8 ;  /* 0x0000000405087c24 */ /* 0x000fe2000f8e0208 */
[----:B------:R-:W-:-:S03]  /*1b740*/  ULDC UR4, c[0x0][0x600] ;  /* 0x0001800000047ab9 */ /* 0x000fc60000000800 */
[----:B------:R-:W-:-:S05]  /*1b750*/  IMAD R13, R13, UR4, R2 ;  /* 0x000000040d0d7c24 */ /* 0x000fca000f8e0202 */
[----:B------:R-:W-:Y:S02]  /*1b760*/  SEL R2, R13, R8, P0 ;  /* 0x000000080d027207 */ /* 0x000fe40000000000 */
[----:B------:R-:W-:-:S07]  /*1b770*/  SEL R3, R8, R13, P1 ;  /* 0x0000000d08037207 */ /* 0x000fce0000800000 */
.L_x_556:
[----:B------:R-:W-:Y:S05]  /*1b780*/  BSYNC B1 ;  /* 0x0000000000017941 */ /* 0x000fea0003800000 */
.L_x_555:
[----:B------:R-:W-:-:S13]  /*1b790*/  LOP3.LUT P0, RZ, R4, 0xff, RZ, 0xc0, !PT ;  /* 0x000000ff04ff7812 */ /* 0x000fda000780c0ff */
[----:B------:R-:W-:Y:S05]  /*1b7a0*/  @P0 BRA `(.L_x_559) ;  /* 0xfffffff400040947 */ /* 0x000fea000383ffff */
[----:B------:R-:W-:Y:S05]  /*1b7b0*/  BSYNC B0 ;  /* 0x0000000000007941 */ /* 0x000fea0003800000 */
.L_x_548:
[----:B------:R-:W-:-:S03]  /*1b7c0*/  UMOV UR4, 0xffffffff ;  /* 0xffffffff00047882 */ /* 0x000fc60000000000 */
[----:B------:R-:W-:Y:S05]  /*1b7d0*/  BRA.DIV UR4, `(.L_x_560) ;  /* 0x0000000604187947 */ /* 0x000fea000b800000 */
[----:B------:R-:W-:-:S13]  /*1b7e0*/  ELECT P6, URZ, PT ;  /* 0x00000000003f782f */ /* 0x000fda00038c0000 */
.L_x_574:
[----:B------:R-:W-:Y:S04]  /*1b7f0*/  BSSY B0, `(.L_x_561) ;  /* 0x000002c000007945 */ /* 0x000fe80003800000 */
[----:B------:R-:W-:Y:S05]  /*1b800*/  @!P6 BRA `(.L_x_562) ;  /* 0x0000000000a8e947 */ /* 0x000fea0003800000 */
[----:B------:R-:W-:-:S04]  /*1b810*/  ULOP3.LUT UR4, UR40, 0x2, URZ, 0xfc, !UPT ;  /* 0x0000000228047892 */ /* 0x000fc8000f8efc3f */
[----:B------:R-:W-:-:S06]  /*1b820*/  UISETP.NE.AND UP0, UPT, UR4, 0x3, UPT ;  /* 0x000000030400788c */ /* 0x000fcc000bf05270 */
[----:B------:R-:W-:-:S13]  /*1b830*/  PLOP3.LUT P0, PT, PT, PT, UP0, 0x80, 0x0 ;  /* 0x000000000000781c */ /* 0x000fda0003f0f008 */
[----:B------:R-:W-:Y:S05]  /*1b840*/  @!P0 BRA `(.L_x_563) ;  /* 0x0000000000048947 */ /* 0x000fea0003800000 */
[----:B------:R-:W-:Y:S01]  /*1b850*/  BPT.TRAP 0x1 ;  /* 0x000000040000795c */ /* 0x000fe20000300000 */
.L_x_563:
[----:B------:R-:W0:Y:S01]  /*1b860*/  S2R R3, SR_CgaCtaId ;  /* 0x0000000000037919 */ /* 0x000e220000008800 */
[----:B------:R-:W-:-:S04]  /*1b870*/  MOV R0, 0x400 ;  /* 0x0000040000007802 */ /* 0x000fc80000000f00 */
[----:B0-----:R-:W-:Y:S02]  /*1b880*/  LEA R3, R3, R0, 0x18 ;  /* 0x0000000003037211 */ /* 0x001fe400078ec0ff */
[----:B------:R-:W-:-:S03]  /*1b890*/  SHF.L.U32 R0, R7, 0x1f, RZ ;  /* 0x0000001f07007819 */ /* 0x000fc600000006ff */
[----:B------:R-:W-:-:S04]  /*1b8a0*/  VIADD R3, R3, 0x20 ;  /* 0x0000002003037836 */ /* 0x000fc80000000000 */
[----:B------:R-:W-:-:S04]  /*1b8b0*/  IMAD R5, R6, 0x8, R3 ;  /* 0x0000000806057824 */ /* 0x000fc800078e0203 */
[----:B------:R-:W0:Y:S02]  /*1b8c0*/  SYNCS.PHASECHK.TRANS64.TRYWAIT P0, [R5+URZ], R0 ;  /* 0x00000000050075a7 */ /* 0x000e24000800017f */
[----:B0-----:R-:W-:Y:S05]  /*1b8d0*/  @!P0 BRA `(.L_x_564) ;  /* 0x0000000000f88947 */ /* 0x001fea0003800000 */
.L_x_575:
[----:B------:R-:W-:-:S05]  /*1b8e0*/  VIADD R6, R6, 0x1 ;  /* 0x0000000106067836 */ /* 0x000fca0000000000 */
[----:B------:R-:W-:-:S04]  /*1b8f0*/  ISETP.NE.AND P0, PT, R6, 0x4, PT ;  /* 0x000000040600780c */ /* 0x000fc80003f05270 */
[----:B0-----:R-:W-:Y:S02]  /*1b900*/  SEL R0, RZ, 0x1, P0 ;  /* 0x00000001ff007807 */ /* 0x001fe40000000000 */
[----:B------:R-:W-:Y:S02]  /*1b910*/  SEL R6, R6, RZ, P0 ;  /* 0x000000ff06067207 */ /* 0x000fe40000000000 */
[----:B------:R-:W-:Y:S02]  /*1b920*/  LOP3.LUT R7, R7, R0, RZ, 0x3c, !PT ;  /* 0x0000000007077212 */ /* 0x000fe400078e3cff */
[----:B------:R-:W-:Y:S02]  /*1b930*/  LEA R5, R6, R3, 0x3 ;  /* 0x0000000306057211 */ /* 0x000fe400078e18ff */
[----:B------:R-:W-:-:S04]  /*1b940*/  SHF.L.U32 R0, R7, 0x1f, RZ ;  /* 0x0000001f07007819 */ /* 0x000fc800000006ff */
[----:B------:R-:W0:Y:S02]  /*1b950*/  SYNCS.PHASECHK.TRANS64.TRYWAIT P0, [R5+URZ], R0 ;  /* 0x00000000050075a7 */ /* 0x000e24000800017f */
[----:B0-----:R-:W-:Y:S05]  /*1b960*/  @!P0 BRA `(.L_x_565) ;  /* 0x0000000000e88947 */ /* 0x001fea0003800000 */
.L_x_576:
[----:B0-----:R-:W-:-:S05]  /*1b970*/  VIADD R0, R6, 0x1 ;  /* 0x0000000106007836 */ /* 0x001fca0000000000 */
[----:B------:R-:W-:-:S04]  /*1b980*/  ISETP.NE.AND P0, PT, R0, 0x4, PT ;  /* 0x000000040000780c */ /* 0x000fc80003f05270 */
[----:B------:R-:W-:Y:S02]  /*1b990*/  SEL R2, RZ, 0x1, P0 ;  /* 0x00000001ff027807 */ /* 0x000fe40000000000 */
[----:B------:R-:W-:Y:S02]  /*1b9a0*/  SEL R4, R0, RZ, P0 ;  /* 0x000000ff00047207 */ /* 0x000fe40000000000 */
[----:B------:R-:W-:-:S03]  /*1b9b0*/  LOP3.LUT R7, R7, R2, RZ, 0x3c, !PT ;  /* 0x0000000207077212 */ /* 0x000fc600078e3cff */
[----:B------:R-:W-:Y:S01]  /*1b9c0*/  IMAD R5, R4, 0x8, R3 ;  /* 0x0000000804057824 */ /* 0x000fe200078e0203 */
[----:B------:R-:W-:-:S04]  /*1b9d0*/  SHF.L.U32 R0, R7, 0x1f, RZ ;  /* 0x0000001f07007819 */ /* 0x000fc800000006ff */
[----:B------:R-:W0:Y:S02]  /*1b9e0*/  SYNCS.PHASECHK.TRANS64.TRYWAIT P0, [R5+URZ], R0 ;  /* 0x00000000050075a7 */ /* 0x000e24000800017f */
[----:B0-----:R-:W-:Y:S05]  /*1b9f0*/  @!P0 BRA `(.L_x_566) ;  /* 0x0000000000d88947 */ /* 0x001fea0003800000 */
.L_x_577:
[----:B0-----:R-:W-:-:S05]  /*1ba00*/  VIADD R0, R4, 0x1 ;  /* 0x0000000104007836 */ /* 0x001fca0000000000 */
[----:B------:R-:W-:-:S04]  /*1ba10*/  ISETP.NE.AND P0, PT, R0, 0x4, PT ;  /* 0x000000040000780c */ /* 0x000fc80003f05270 */
[----:B------:R-:W-:Y:S02]  /*1ba20*/  SEL R2, RZ, 0x1, P0 ;  /* 0x00000001ff027807 */ /* 0x000fe40000000000 */
[----:B------:R-:W-:Y:S02]  /*1ba30*/  SEL R0, R0, RZ, P0 ;  /* 0x000000ff00007207 */ /* 0x000fe40000000000 */
[----:B------:R-:W-:Y:S02]  /*1ba40*/  LOP3.LUT R2, R7, R2, RZ, 0x3c, !PT ;  /* 0x0000000207027212 */ /* 0x000fe400078e3cff */
[----:B------:R-:W-:Y:S02]  /*1ba50*/  LEA R3, R0, R3, 0x3 ;  /* 0x0000000300037211 */ /* 0x000fe400078e18ff */
[----:B------:R-:W-:-:S07]  /*1ba60*/  SHF.L.U32 R0, R2, 0x1f, RZ ;  /* 0x0000001f02007819 */ /* 0x000fce00000006ff */
.L_x_567:
[----:B0-----:R0:W1:Y:S02]  /*1ba70*/  SYNCS.PHASECHK.TRANS64.TRYWAIT P0, [R3+URZ], R0 ;  /* 0x00000000030075a7 */ /* 0x001064000800017f */
[----:B-1----:R-:W-:Y:S05]  /*1ba80*/  @!P0 NANOSLEEP.SYNCS 0x989680 ;  /* 0x009896800000895d */ /* 0x002fea0003900000 */
[----:B------:R-:W1:Y:S02]  /*1ba90*/  @!P0 SYNCS.PHASECHK.TRANS64 P0, [R3+URZ], R0 ;  /* 0x00000000030085a7 */ /* 0x000e64000800007f */
[----:B-1----:R-:W-:Y:S05]  /*1baa0*/  @!P0 BRA `(.L_x_567) ;  /* 0xfffffffc00f08947 */ /* 0x002fea000383ffff */
.L_x_562:
[----:B------:R-:W-:Y:S05]  /*1bab0*/  BSYNC B0 ;  /* 0x0000000000007941 */ /* 0x000fea0003800000 */
.L_x_561:
[----:B------:R-:W-:Y:S05]  /*1bac0*/  EXIT ;  /* 0x000000000000794d */ /* 0x000fea0003800000 */
.L_x_21:
[----:B-1----:R1:W2:Y:S02]  /*1bad0*/  SYNCS.PHASECHK.TRANS64.TRYWAIT P1, [R4+URZ], R3 ;  /* 0x00000003040075a7 */ /* 0x0022a4000802017f */
[----:B--2---:R-:W-:Y:S05]  /*1bae0*/  @!P1 NANOSLEEP.SYNCS 0x989680 ;  /* 0x009896800000995d */ /* 0x004fea0003900000 */
[----:B------:R-:W2:Y:S02]  /*1baf0*/  @!P1 SYNCS.PHASECHK.TRANS64 P1, [R4+URZ], R3 ;  /* 0x00000003040095a7 */ /* 0x000ea4000802007f */
[----:B--2---:R-:W-:Y:S05]  /*1bb00*/  @!P1 BRA `(.L_x_21) ;  /* 0xfffffffc00f09947 */ /* 0x004fea000383ffff */
[----:B------:R-:W-:Y:S05]  /*1bb10*/  BRA `(.L_x_20) ;  /* 0xfffffe5800f87947 */ /* 0x000fea000383ffff */
.L_x_26:
[----:B-1----:R1:W2:Y:S02]  /*1bb20*/  SYNCS.PHASECHK.TRANS64.TRYWAIT P1, [R4+URZ], R5 ;  /* 0x00000005040075a7 */ /* 0x0022a4000802017f */
[----:B--2---:R-:W-:Y:S05]  /*1bb30*/  @!P1 NANOSLEEP.SYNCS 0x989680 ;  /* 0x009896800000995d */ /* 0x004fea0003900000 */
[----:B------:R-:W2:Y:S02]  /*1bb40*/  @!P1 SYNCS.PHASECHK.TRANS64 P1, [R4+URZ], R5 ;  /* 0x00000005040095a7 */ /* 0x000ea4000802007f */
[----:B--2---:R-:W-:Y:S05]  /*1bb50*/  @!P1 BRA `(.L_x_26) ;  /* 0xfffffffc00f09947 */ /* 0x004fea000383ffff */
[----:B------:R-:W-:Y:S05]  /*1bb60*/  BRA `(.L_x_25) ;  /* 0xfffffe9000887947 */ /* 0x000fea000383ffff */
.L_x_549:
[----:B------:R-:W-:Y:S01]  /*1bb70*/  BSSY B1, `(.L_x_568) ;  /* 0x0000006000017945 */ /* 0x000fe20003800000 */
[----:B------:R-:W-:-:S07]  /*1bb80*/  IMAD.MOV.U32 R15, RZ, RZ, -0x1 ;  /* 0xffffffffff0f7424 */ /* 0x000fce00078e00ff */
[----:B------:R-:W-:Y:S05]  /*1bb90*/  WARPSYNC.COLLECTIVE R15, `(.L_x_569) ;  /* 0x000000000f0c7348 */ /* 0x000fea0003c00000 */
[----:B------:R-:W-:Y:S02]  /*1bba0*/  ELECT P6, UR62, PT ;  /* 0x00000000003e782f */ /* 0x000fe400038c0000 */
[----:B------:R-:W-:Y:S01]  /*1bbb0*/  MOV R14, UR62 ;  /* 0x0000003e000e7c02 */ /* 0x000fe20008000f00 */
[----:B------:R-:W-:Y:S10]  /*1bbc0*/  ENDCOLLECTIVE ;  /* 0x000000000000791b */ /* 0x000ff40003800000 */
.L_x_569:
[----:B------:R-:W-:Y:S05]  /*1bbd0*/  BSYNC B1 ;  /* 0x0000000000017941 */ /* 0x000fea0003800000 */
.L_x_568:
[----:B------:R-:W-:Y:S05]  /*1bbe0*/  BRA `(.L_x_570) ;  /* 0xfffffff000007947 */ /* 0x000fea000383ffff */
.L_x_552:
[----:B0-----:R0:W1:Y:S02]  /*1bbf0*/  SYNCS.PHASECHK.TRANS64.TRYWAIT P0, [R12+URZ+0x20], R11 ;  /* 0x0000200b0c0075a7 */ /* 0x001064000800017f */
[----:B-1----:R-:W-:Y:S05]  /*1bc00*/  @!P0 NANOSLEEP.SYNCS 0x989680 ;  /* 0x009896800000895d */ /* 0x002fea0003900000 */
[----:B------:R-:W1:Y:S02]  /*1bc10*/  @!P0 SYNCS.PHASECHK.TRANS64 P0, [R12+URZ+0x20], R11 ;  /* 0x0000200b0c0085a7 */ /* 0x000e64000800007f */
[----:B-1----:R-:W-:Y:S05]  /*1bc20*/  @!P0 BRA `(.L_x_552) ;  /* 0xfffffffc00f08947 */ /* 0x002fea000383ffff */
[----:B------:R-:W-:Y:S05]  /*1bc30*/  BRA `(.L_x_571) ;  /* 0xfffffff0003c7947 */ /* 0x000fea000383ffff */
.L_x_560:
[----:B------:R-:W-:Y:S01]  /*1bc40*/  BSSY B0, `(.L_x_572) ;  /* 0x0000006000007945 */ /* 0x000fe20003800000 */
[----:B------:R-:W-:-:S07]  /*1bc50*/  IMAD.MOV.U32 R15, RZ, RZ, -0x1 ;  /* 0xffffffffff0f7424 */ /* 0x000fce00078e00ff */
[----:B------:R-:W-:Y:S05]  /*1bc60*/  WARPSYNC.COLLECTIVE R15, `(.L_x_573) ;  /* 0x000000000f0c7348 */ /* 0x000fea0003c00000 */
[----:B------:R-:W-:Y:S02]  /*1bc70*/  ELECT P6, UR62, PT ;  /* 0x00000000003e782f */ /* 0x000fe400038c0000 */
[----:B------:R-:W-:Y:S01]  /*1bc80*/  MOV R14, UR62 ;  /* 0x0000003e000e7c02 */ /* 0x000fe20008000f00 */
[----:B------:R-:W-:Y:S10]  /*1bc90*/  ENDCOLLECTIVE ;  /* 0x000000000000791b */ /* 0x000ff40003800000 */
.L_x_573:
[----:B------:R-:W-:Y:S05]  /*1bca0*/  BSYNC B0 ;  /* 0x0000000000007941 */ /* 0x000fea0003800000 */
.L_x_572:
[----:B------:R-:W-:Y:S05]  /*1bcb0*/  BRA `(.L_x_574) ;  /* 0xfffffff800cc7947 */ /* 0x000fea000383ffff */
.L_x_564:
[----:B0-----:R0:W1:Y:S02]  /*1bcc0*/  SYNCS.PHASECHK.TRANS64.TRYWAIT P0, [R5+URZ], R0 ;  /* 0x00000000050075a7 */ /* 0x001064000800017f */
[----:B-1----:R-:W-:Y:S05]  /*1bcd0*/  @!P0 NANOSLEEP.SYNCS 0x989680 ;  /* 0x009896800000895d */ /* 0x002fea0003900000 */
[----:B------:R-:W1:Y:S02]  /*1bce0*/  @!P0 SYNCS.PHASECHK.TRANS64 P0, [R5+URZ], R0 ;  /* 0x00000000050085a7 */ /* 0x000e64000800007f */
[----:B-1----:R-:W-:Y:S05]  /*1bcf0*/  @!P0 BRA `(.L_x_564) ;  /* 0xfffffffc00f08947 */ /* 0x002fea000383ffff */
[----:B------:R-:W-:Y:S05]  /*1bd00*/  BRA `(.L_x_575) ;  /* 0xfffffff800f47947 */ /* 0x000fea000383ffff */
.L_x_565:
[----:B0-----:R0:W1:Y:S02]  /*1bd10*/  SYNCS.PHASECHK.TRANS64.TRYWAIT P0, [R5+URZ], R0 ;  /* 0x00000000050075a7 */ /* 0x001064000800017f */
[----:B-1----:R-:W-:Y:S05]  /*1bd20*/  @!P0 NANOSLEEP.SYNCS 0x989680 ;  /* 0x009896800000895d */ /* 0x002fea0003900000 */
[----:B------:R-:W1:Y:S02]  /*1bd30*/  @!P0 SYNCS.PHASECHK.TRANS64 P0, [R5+URZ], R0 ;  /* 0x00000000050085a7 */ /* 0x000e64000800007f */
[----:B-1----:R-:W-:Y:S05]  /*1bd40*/  @!P0 BRA `(.L_x_565) ;  /* 0xfffffffc00f08947 */ /* 0x002fea000383ffff */
[----:B------:R-:W-:Y:S05]  /*1bd50*/  BRA `(.L_x_576) ;  /* 0xfffffffc00047947 */ /* 0x000fea000383ffff */
.L_x_566:
[----:B0-----:R0:W1:Y:S02]  /*1bd60*/  SYNCS.PHASECHK.TRANS64.TRYWAIT P0, [R5+URZ], R0 ;  /* 0x00000000050075a7 */ /* 0x001064000800017f */
[----:B-1----:R-:W-:Y:S05]  /*1bd70*/  @!P0 NANOSLEEP.SYNCS 0x989680 ;  /* 0x009896800000895d */ /* 0x002fea0003900000 */
[----:B------:R-:W1:Y:S02]  /*1bd80*/  @!P0 SYNCS.PHASECHK.TRANS64 P0, [R5+URZ], R0 ;  /* 0x00000000050085a7 */ /* 0x000e64000800007f */
[----:B-1----:R-:W-:Y:S05]  /*1bd90*/  @!P0 BRA `(.L_x_566) ;  /* 0xfffffffc00f08947 */ /* 0x002fea000383ffff */
[----:B------:R-:W-:Y:S05]  /*1bda0*/  BRA `(.L_x_577) ;  /* 0xfffffffc00147947 */ /* 0x000fea000383ffff */
.L_x_578:
[----:B------:R-:W-:-:S00]  /*1bdb0*/  BRA `(.L_x_578) ;  /* 0xfffffffc00fc7947 */ /* 0x000fc0000383ffff */
[----:B------:R-:W-:-:S00]  /*1bdc0*/  NOP ;  /* 0x0000000000007918 */ /* 0x000fc00000000000 */
        /* <DEDUP_REMOVED lines=11> */
.L_x_579:


//--------------------- .nv.global.init           --------------------------
	.section	.nv.global.init,"aw",@progbits
.nv.global.init:
	.type		$str$22,@object
	.size		$str$22,($str$23 - $str$22)
$str$22:
        /*0000*/ 	.byte	0x6b, 0x5f, 0x74, 0x69, 0x6c, 0x65, 0x5f, 0x63, 0x6f, 0x75, 0x6e, 0x74, 0x20, 0x3e, 0x3d, 0x20
        /*0010*/ 	.byte	0x31, 0x00
	.type		$str$23,@object
	.size		$str$23,(__unnamed_1 - $str$23)
$str$23:
        /*0012*/ 	.byte	0x2f, 0x74, 0x6d, 0x70, 0x2f, 0x63, 0x75, 0x74, 0x6c, 0x61, 0x73, 0x73, 0x5f, 0x73, 0x77, 0x65
        /*0022*/ 	.byte	0x65, 0x70, 0x5f, 0x73, 0x72, 0x63, 0x2f, 0x69, 0x6e, 0x63, 0x6c, 0x75, 0x64, 0x65, 0x2f, 0x63
        /*0032*/ 	.byte	0x75, 0x74, 0x6c, 0x61, 0x73, 0x73, 0x2f, 0x67, 0x65, 0x6d, 0x6d, 0x2f, 0x63, 0x6f, 0x6c, 0x6c
        /*0042*/ 	.byte	0x65, 0x63, 0x74, 0x69, 0x76, 0x65, 0x2f, 0x73, 0x6d, 0x39, 0x30, 0x5f, 0x6d, 0x6d, 0x61, 0x5f
        /*0052*/ 	.byte	0x74, 0x6d, 0x61, 0x5f, 0x67, 0x6d, 0x6d, 0x61, 0x5f, 0x73, 0x73, 0x5f, 0x77, 0x61, 0x72, 0x70
        /*0062*/ 	.byte	0x73, 0x70, 0x65, 0x63, 0x69, 0x61, 0x6c, 0x69, 0x7a, 0x65, 0x64, 0x2e, 0x68, 0x70, 0x70, 0x00
	.type		__unnamed_1,@object
	.size		__unnamed_1,(.L_0 - __unnamed_1)
__unnamed_1:
        /* <DEDUP_REMOVED lines=183> */
.L_0:


//--------------------- .nv.shared._ZN7cutlass13device_kernelINS_4gemm6kernel13GemmUniversalIN4cute5tupleIJiiiiEEENS1_10collective13CollectiveMmaINS1_34MainloopSm90TmaGmmaWarpSpecializedILi4ENS5_IJNS4_1CILi2EEESB_NSA_ILi1EEEEEENS1_35KernelTmaWarpSpecializedCooperativeEEENS5_IJNSA_ILi256EEESG_NSA_ILi64EEEEEENS_10bfloat16_tENS5_IJlSC_lEEESJ_SK_NS4_8TiledMMAINS4_8MMA_AtomIJNS4_4SM904GMMA28MMA_64x256x16_F32BF16BF16_SSILNSO_5MajorE0ELSQ_0ELNSO_7ScaleInE1ELSR_1EEEEEENS4_6LayoutINS5_IJSB_SC_SC_EEENS5_IJSC_NSA_ILi0EEESW_EEEEENS5_IJNS4_10UnderscoreESZ_SZ_EEEEENS4_23SM90_TMA_LOAD_MULTICASTENS4_14ComposedLayoutINS4_7SwizzleILi3ELi4ELi3EEENS4_18smem_ptr_flag_bitsILi16EEENSU_INS5_IJNSA_ILi8EEESH_EEENS5_IJSH_SC_EEEEEEEvNS4_8identityES12_S1C_vS1D_EENS_8epilogue10collective6detail29Sm90TmaWarpSpecializedAdapterINS1G_15DefaultEpilogueISJ_SK_SK_NS1F_6thread17LinearCombinationISJ_Li1EffLNS1K_9ScaleType4KindE0ELNS_15FloatRoundStyleE2ESJ_EENS1_15EpilogueDefaultEEEEEvvEEEEvNT_6ParamsE --------------------------
	.section	.nv.shared._ZN7cutlass13device_kernelINS_4gemm6kernel13GemmUniversalIN4cute5tupleIJiiiiEEENS1_10collective13CollectiveMmaINS1_34MainloopSm90TmaGmmaWarpSpecializedILi4ENS5_IJNS4_1CILi2EEESB_NSA_ILi1EEEEEENS1_35KernelTmaWarpSpecializedCooperativeEEENS5_IJNSA_ILi256EEESG_NSA_ILi64EEEEEENS_10bfloat16_tENS5_IJlSC_lEEESJ_SK_NS4_8TiledMMAINS4_8MMA_AtomIJNS4_4SM904GMMA28MMA_64x256x16_F32BF16BF16_SSILNSO_5MajorE0ELSQ_0ELNSO_7ScaleInE1ELSR_1EEEEEENS4_6LayoutINS5_IJSB_SC_SC_EEENS5_IJSC_NSA_ILi0EEESW_EEEEENS5_IJNS4_10UnderscoreESZ_SZ_EEEEENS4_23SM90_TMA_LOAD_MULTICASTENS4_14ComposedLayoutINS4_7SwizzleILi3ELi4ELi3EEENS4_18smem_ptr_flag_bitsILi16EEENSU_INS5_IJNSA_ILi8EEESH_EEENS5_IJSH_SC_EEEEEEEvNS4_8identityES12_S1C_vS1D_EENS_8epilogue10collective6detail29Sm90TmaWarpSpecializedAdapterINS1G_15DefaultEpilogueISJ_SK_SK_NS1F_6thread17LinearCombinationISJ_Li1EffLNS1K_9ScaleType4KindE0ELNS_15FloatRoundStyleE2ESJ_EENS1_15EpilogueDefaultEEEEEvvEEEEvNT_6ParamsE,"aw",@nobits
	.sectionflags	@""
	.align	16
	.zero		1024


//--------------------- .nv.shared.reserved.0     --------------------------
	.section	.nv.shared.reserved.0,"aw",@nobits
	.weak		__nv_reservedSMEM_offset_0_alias
	.size		__nv_reservedSMEM_offset_0_alias, 0, 0
	.other		__nv_reservedSMEM_offset_0_alias,@"STO_CUDA_RESERVED_SHARED STV_DEFAULT"
__nv_reservedSMEM_offset_0_alias:
	.zero		0


//--------------------- .nv.global                --------------------------
	.section	.nv.global,"aw",@nobits
.nv.global:
	.type		_ZN39_INTERNAL_52d184a9_4_k_cu_57b78fc4_38474cute1_E,@object
	.size		_ZN39_INTERNAL_52d184a9_4_k_cu_57b78fc4_38474cute1_E,(_ZN39_INTERNAL_52d184a9_4_k_cu_57b78fc4_38474cuda3std3__45__cpo6cbeginE - _ZN39_INTERNAL_52d184a9_4_k_cu_57b78fc4_38474cute1_E)
_ZN39_INTERNAL_52d184a9_4_k_cu_57b78fc4_38474cute1_E:
	.zero		1
	.type		_ZN39_INTERNAL_52d184a9_4_k_cu_57b78fc4_38474cuda3std3__45__cpo6cbeginE,@object
	.size		_ZN39_INTERNAL_52d184a9_4_k_cu_57b78fc4_38474cuda3std3__45__cpo6cbeginE,(_ZN39_INTERNAL_52d184a9_4_k_cu_57b78fc4_38474cuda3std3__48in_placeE - _ZN39_INTERNAL_52d184a9_4_k_cu_57b78fc4_38474cuda3std3__45__cpo6cbeginE)
_ZN39_INTERNAL_52d184a9_4_k_cu_57b78fc4_38474cuda3std3__45__cpo6cbeginE:
	.zero		1
	.type		_ZN39_INTERNAL_52d184a9_4_k_cu_57b78fc4_38474cuda3std3__48in_placeE,@object
	.size		_ZN39_INTERNAL_52d184a9_4_k_cu_57b78fc4_38474cuda3std3__48in_placeE,(_ZN39_INTERNAL_52d184a9_4_k_cu_57b78fc4_38474cuda3std6ranges3__45__cpo9iter_moveE - _ZN39_INTERNAL_52d184a9_4_k_cu_57b78fc4_38474cuda3std3__48in_placeE)
_ZN39_INTERNAL_52d184a9_4_k_cu_57b78fc4_38474cuda3std3__48in_placeE:
	.zero		1
	.type		_ZN39_INTERNAL_52d184a9_4_k_cu_57b78fc4_38474cuda3std6ranges3__45__cpo9iter_moveE,@object
	.size		_ZN39_INTERNAL_52d184a9_4_k_cu_57b78fc4_38474cuda3std6ranges3__45__cpo9iter_moveE,(_ZN39_INTERNAL_52d184a9_4_k_cu_57b78fc4_38474cuda3std3__45__cpo5beginE - _ZN39_INTERNAL_52d184a9_4_k_cu_57b78fc4_38474cuda3std6ranges3__45__cpo9iter_moveE)
_ZN39_INTERNAL_52d184a9_4_k_cu_57b78fc4_38474cuda3std6ranges3__45__cpo9iter_moveE:
	.zero		1
	.type		_ZN39_INTERNAL_52d184a9_4_k_cu_57b78fc4_38474cuda3std3__45__cpo5beginE,@object
	.size		_ZN39_INTERNAL_52d184a9_4_k_cu_57b78fc4_38474cuda3std3__45__cpo5beginE,(_ZN39_INTERNAL_52d184a9_4_k_cu_57b78fc4_38474cuda3std3__441_GLOBAL__N__52d184a9_4_k_cu_57b78fc4_38476ignoreE - _ZN39_INTERNAL_52d184a9_4_k_cu_57b78fc4_38474cuda3std3__45__cpo5beginE)
_ZN39_INTERNAL_52d184a9_4_k_cu_57b78fc4_38474cuda3std3__45__cpo5beginE:
	.zero		1
	.type		_ZN39_INTERNAL_52d184a9_4_k_cu_57b78fc4_38474cuda3std3__441_GLOBAL__N__52d184a9_4_k_cu_57b78fc4_38476ignoreE,@object
	.size		_ZN39_INTERNAL_52d184a9_4_k_cu_57b78fc4_38474cuda3std3__441_GLOBAL__N__52d184a9_4_k_cu_57b78fc4_38476ignoreE,(_ZN39_INTERNAL_52d184a9_4_k_cu_57b78fc4_38474cute7productE - _ZN39_INTERNAL_52d184a9_4_k_cu_57b78fc4_38474cuda3std3__441_GLOBAL__N__52d184a9_4_k_cu_57b78fc4_38476ignoreE)
_ZN39_INTERNAL_52d184a9_4_k_cu_57b78fc4_38474cuda3std3__441_GLOBAL__N__52d184a9_4_k_cu_57b78fc4_38476ignoreE:
	.zero		1
	.type		_ZN39_INTERNAL_52d184a9_4_k_cu_57b78fc4_38474cute7productE,@object
	.size		_ZN39_INTERNAL_52d184a9_4_k_cu_57b78fc4_38474cute7productE,(_ZN39_INTERNAL_52d184a9_4_k_cu_57b78fc4_38474cuda3std3__45__cpo3endE - _ZN39_INTERNAL_52d184a9_4_k_cu_57b78fc4_38474cute7productE)
_ZN39_INTERNAL_52d184a9_4_k_cu_57b78fc4_38474cute7productE:
	.zero		1
	.type		_ZN39_INTERNAL_52d184a9_4_k_cu_57b78fc4_38474cuda3std3__45__cpo3endE,@object
	.size		_ZN39_INTERNAL_52d184a9_4_k_cu_57b78fc4_38474cuda3std3__45__cpo3endE,(_ZN39_INTERNAL_52d184a9_4_k_cu_57b78fc4_38474cuda3std3__419piecewise_constructE - _ZN39_INTERNAL_52d184a9_4_k_cu_57b78fc4_38474cuda3std3__45__cpo3endE)
_ZN39_INTERNAL_52d184a9_4_k_cu_57b78fc4_38474cuda3std3__45__cpo3endE:
	.zero		1
	.type		_ZN39_INTERNAL_52d184a9_4_k_cu_57b78fc4_38474cuda3std3__419piecewise_constructE,@object
	.size		_ZN39_INTERNAL_52d184a9_4_k_cu_57b78fc4_38474cuda3std3__419piecewise_constructE,(_ZN39_INTERNAL_52d184a9_4_k_cu_57b78fc4_38474cuda3std3__45__cpo4cendE - _ZN39_INTERNAL_52d184a9_4_k_cu_57b78fc4_38474cuda3std3__419piecewise_constructE)
_ZN39_INTERNAL_52d184a9_4_k_cu_57b78fc4_38474cuda3std3__419piecewise_constructE:
	.zero		1
	.type		_ZN39_INTERNAL_52d184a9_4_k_cu_57b78fc4_38474cuda3std3__45__cpo4cendE,@object
	.size		_ZN39_INTERNAL_52d184a9_4_k_cu_57b78fc4_38474cuda3std3__45__cpo4cendE,(_ZN39_INTERNAL_52d184a9_4_k_cu_57b78fc4_38474cuda3std6ranges3__45__cpo4swapE - _ZN39_INTERNAL_52d184a9_4_k_cu_57b78fc4_38474cuda3std3__45__cpo4cendE)
_ZN39_INTERNAL_52d184a9_4_k_cu_57b78fc4_38474cuda3std3__45__cpo4cendE:
	.zero		1
	.type		_ZN39_INTERNAL_52d184a9_4_k_cu_57b78fc4_38474cuda3std6ranges3__45__cpo4swapE,@object
	.size		_ZN39_INTERNAL_52d184a9_4_k_cu_57b78fc4_38474cuda3std6ranges3__45__cpo4swapE,(.L_8 - _ZN39_INTERNAL_52d184a9_4_k_cu_57b78fc4_38474cuda3std6ranges3__45__cpo4swapE)
_ZN39_INTERNAL_52d184a9_4_k_cu_57b78fc4_38474cuda3std6ranges3__45__cpo4swapE:
	.zero		1
.L_8:


//--------------------- .nv.constant0._ZN7cutlass13device_kernelINS_4gemm6kernel13GemmUniversalIN4cute5tupleIJiiiiEEENS1_10collective13CollectiveMmaINS1_34MainloopSm90TmaGmmaWarpSpecializedILi4ENS5_IJNS4_1CILi2EEESB_NSA_ILi1EEEEEENS1_35KernelTmaWarpSpecializedCooperativeEEENS5_IJNSA_ILi256EEESG_NSA_ILi64EEEEEENS_10bfloat16_tENS5_IJlSC_lEEESJ_SK_NS4_8TiledMMAINS4_8MMA_AtomIJNS4_4SM904GMMA28MMA_64x256x16_F32BF16BF16_SSILNSO_5MajorE0ELSQ_0ELNSO_7ScaleInE1ELSR_1EEEEEENS4_6LayoutINS5_IJSB_SC_SC_EEENS5_IJSC_NSA_ILi0EEESW_EEEEENS5_IJNS4_10UnderscoreESZ_SZ_EEEEENS4_23SM90_TMA_LOAD_MULTICASTENS4_14ComposedLayoutINS4_7SwizzleILi3ELi4ELi3EEENS4_18smem_ptr_flag_bitsILi16EEENSU_INS5_IJNSA_ILi8EEESH_EEENS5_IJSH_SC_EEEEEEEvNS4_8identityES12_S1C_vS1D_EENS_8epilogue10collective6detail29Sm90TmaWarpSpecializedAdapterINS1G_15DefaultEpilogueISJ_SK_SK_NS1F_6thread17LinearCombinationISJ_Li1EffLNS1K_9ScaleType4KindE0ELNS_15FloatRoundStyleE2ESJ_EENS1_15EpilogueDefaultEEEEEvvEEEEvNT_6ParamsE --------------------------
	.section	.nv.constant0._ZN7cutlass13device_kernelINS_4gemm6kernel13GemmUniversalIN4cute5tupleIJiiiiEEENS1_10collective13CollectiveMmaINS1_34MainloopSm90TmaGmmaWarpSpecializedILi4ENS5_IJNS4_1CILi2EEESB_NSA_ILi1EEEEEENS1_35KernelTmaWarpSpecializedCooperativeEEENS5_IJNSA_ILi256EEESG_NSA_ILi64EEEEEENS_10bfloat16_tENS5_IJlSC_lEEESJ_SK_NS4_8TiledMMAINS4_8MMA_AtomIJNS4_4SM904GMMA28MMA_64x256x16_F32BF16BF16_SSILNSO_5MajorE0ELSQ_0ELNSO_7ScaleInE1ELSR_1EEEEEENS4_6LayoutINS5_IJSB_SC_SC_EEENS5_IJSC_NSA_ILi0EEESW_EEEEENS5_IJNS4_10UnderscoreESZ_SZ_EEEEENS4_23SM90_TMA_LOAD_MULTICASTENS4_14ComposedLayoutINS4_7SwizzleILi3ELi4ELi3EEENS4_18smem_ptr_flag_bitsILi16EEENSU_INS5_IJNSA_ILi8EEESH_EEENS5_IJSH_SC_EEEEEEEvNS4_8identityES12_S1C_vS1D_EENS_8epilogue10collective6detail29Sm90TmaWarpSpecializedAdapterINS1G_15DefaultEpilogueISJ_SK_SK_NS1F_6thread17LinearCombinationISJ_Li1EffLNS1K_9ScaleType4KindE0ELNS_15FloatRoundStyleE2ESJ_EENS1_15EpilogueDefaultEEEEEvvEEEEvNT_6ParamsE,"a",@progbits
	.sectionflags	@""
	.align	4
.nv.constant0._ZN7cutlass13device_kernelINS_4gemm6kernel13GemmUniversalIN4cute5tupleIJiiiiEEENS1_10collective13CollectiveMmaINS1_34MainloopSm90TmaGmmaWarpSpecializedILi4ENS5_IJNS4_1CILi2EEESB_NSA_ILi1EEEEEENS1_35KernelTmaWarpSpecializedCooperativeEEENS5_IJNSA_ILi256EEESG_NSA_ILi64EEEEEENS_10bfloat16_tENS5_IJlSC_lEEESJ_SK_NS4_8TiledMMAINS4_8MMA_AtomIJNS4_4SM904GMMA28MMA_64x256x16_F32BF16BF16_SSILNSO_5MajorE0ELSQ_0ELNSO_7ScaleInE1ELSR_1EEEEEENS4_6LayoutINS5_IJSB_SC_SC_EEENS5_IJSC_NSA_ILi0EEESW_EEEEENS5_IJNS4_10UnderscoreESZ_SZ_EEEEENS4_23SM90_TMA_LOAD_MULTICASTENS4_14ComposedLayoutINS4_7SwizzleILi3ELi4ELi3EEENS4_18smem_ptr_flag_bitsILi16EEENSU_INS5_IJNSA_ILi8EEESH_EEENS5_IJSH_SC_EEEEEEEvNS4_8identityES12_S1C_vS1D_EENS_8epilogue10collective6detail29Sm90TmaWarpSpecializedAdapterINS1G_15DefaultEpilogueISJ_SK_SK_NS1F_6thread17LinearCombinationISJ_Li1EffLNS1K_9ScaleType4KindE0ELNS_15FloatRoundStyleE2ESJ_EENS1_15EpilogueDefaultEEEEEvvEEEEvNT_6ParamsE:
	.zero		1664


//--------------------- SYMBOLS --------------------------

	.type		.nv.reservedSmem.offset0,@object
	.size		.nv.reservedSmem.offset0,0x4
	.type		__assertfail,@function
